	.target	sm_90a

	.elftype	@"ET_EXEC"


//--------------------- .note.nv.tkinfo           --------------------------
	.section	.note.nv.tkinfo,"",@"SHT_NOTE"
	.sectionflags	@"SHF_NOTE_NV_TKINFO"
	.tkinfo
        /*0018*/ 	.word	0x00000002
        /*0030*/ 	.string	""
        /*0030*/ 	.string	"ptxas"
        /*0030*/ 	.string	"Cuda compilation tools, release 13.0, V13.0.88"
        /*0030*/ 	.string	"Build cuda_13.0.r13.0/compiler.36424714_0"
        /*0030*/ 	.string	"-arch sm_90a -m 64 "



//--------------------- .note.nv.cuinfo           --------------------------
	.section	.note.nv.cuinfo,"",@"SHT_NOTE"
	.sectionflags	@"SHF_NOTE_NV_CUINFO"
        /*0018*/ 	.short	0x0002
        /*001a*/ 	.short	0x005a
        /*001c*/ 	.short	0x0082
	.zero		2


//--------------------- .nv.info                  --------------------------
	.section	.nv.info,"",@"SHT_CUDA_INFO"
	.align	4


	//----- nvinfo : EIATTR_REGCOUNT
	.align		4
        /*0000*/ 	.byte	0x04, 0x2f
        /*0002*/ 	.short	(.L_12 - .L_11)
	.align		4
.L_11:
        /*0004*/ 	.word	index@(_ZN7cutlass13device_kernelINS_4gemm6kernel13GemmUniversalIN4cute5tupleIJiiiiEEENS1_10collective13CollectiveMmaINS1_37MainloopSm90TmaGmmaWarpSpecializedFP8ILi9ENS5_IJNS4_1CILi4EEESB_NSA_ILi1EEEEEENS1_35KernelTmaWarpSpecializedCooperativeEEENS5_IJNSA_ILi128EEENSA_ILi256EEENSA_ILi64EEEEEENS_12float_e4m3_tENS5_IJlSC_lEEESK_SL_NS4_8TiledMMAINS4_8MMA_AtomIJNS4_4SM904GMMA31MMA_64x256x32_F32E4M3E4M3_SS_TNILNSP_7ScaleInE1ELSR_1EEEEEENS4_6LayoutINS5_IJNSA_ILi2EEESC_SC_EEENS5_IJSC_NSA_ILi0EEESX_EEEEENS5_IJNS4_10UnderscoreES10_S10_EEEEENS4_23SM90_TMA_LOAD_MULTICASTENS4_14ComposedLayoutINS4_7SwizzleILi2ELi4ELi3EEENS4_18smem_ptr_flag_bitsILi8EEENSU_INS5_IJNSA_ILi8EEESI_EEENS5_IJSI_SC_EEEEEEEvNS4_8identityES13_S1D_vS1E_EENS_8epilogue10collective6detail29Sm90TmaWarpSpecializedAdapterINS1H_15DefaultEpilogueISK_SL_SL_NS1G_6thread17LinearCombinationISK_Li1EffLNS1L_9ScaleType4KindE0ELNS_15FloatRoundStyleE2ESK_EENS1_15EpilogueDefaultEEEEEvvEEEEvNT_6ParamsE)
        /*0008*/ 	.word	0x000000a8


	//----- nvinfo : EIATTR_FRAME_SIZE
	.align		4
.L_12:
        /*000c*/ 	.byte	0x04, 0x11
        /*000e*/ 	.short	(.L_14 - .L_13)
	.align		4
.L_13:
        /*0010*/ 	.word	index@(_ZN7cutlass13device_kernelINS_4gemm6kernel13GemmUniversalIN4cute5tupleIJiiiiEEENS1_10collective13CollectiveMmaINS1_37MainloopSm90TmaGmmaWarpSpecializedFP8ILi9ENS5_IJNS4_1CILi4EEESB_NSA_ILi1EEEEEENS1_35KernelTmaWarpSpecializedCooperativeEEENS5_IJNSA_ILi128EEENSA_ILi256EEENSA_ILi64EEEEEENS_12float_e4m3_tENS5_IJlSC_lEEESK_SL_NS4_8TiledMMAINS4_8MMA_AtomIJNS4_4SM904GMMA31MMA_64x256x32_F32E4M3E4M3_SS_TNILNSP_7ScaleInE1ELSR_1EEEEEENS4_6LayoutINS5_IJNSA_ILi2EEESC_SC_EEENS5_IJSC_NSA_ILi0EEESX_EEEEENS5_IJNS4_10UnderscoreES10_S10_EEEEENS4_23SM90_TMA_LOAD_MULTICASTENS4_14ComposedLayoutINS4_7SwizzleILi2ELi4ELi3EEENS4_18smem_ptr_flag_bitsILi8EEENSU_INS5_IJNSA_ILi8EEESI_EEENS5_IJSI_SC_EEEEEEEvNS4_8identityES13_S1D_vS1E_EENS_8epilogue10collective6detail29Sm90TmaWarpSpecializedAdapterINS1H_15DefaultEpilogueISK_SL_SL_NS1G_6thread17LinearCombinationISK_Li1EffLNS1L_9ScaleType4KindE0ELNS_15FloatRoundStyleE2ESK_EENS1_15EpilogueDefaultEEEEEvvEEEEvNT_6ParamsE)
        /*0014*/ 	.word	0x00000108


	//----- nvinfo : EIATTR_MIN_STACK_SIZE
	.align		4
.L_14:
        /*0018*/ 	.byte	0x04, 0x12
        /*001a*/ 	.short	(.L_16 - .L_15)
	.align		4
.L_15:
        /*001c*/ 	.word	index@(_ZN7cutlass13device_kernelINS_4gemm6kernel13GemmUniversalIN4cute5tupleIJiiiiEEENS1_10collective13CollectiveMmaINS1_37MainloopSm90TmaGmmaWarpSpecializedFP8ILi9ENS5_IJNS4_1CILi4EEESB_NSA_ILi1EEEEEENS1_35KernelTmaWarpSpecializedCooperativeEEENS5_IJNSA_ILi128EEENSA_ILi256EEENSA_ILi64EEEEEENS_12float_e4m3_tENS5_IJlSC_lEEESK_SL_NS4_8TiledMMAINS4_8MMA_AtomIJNS4_4SM904GMMA31MMA_64x256x32_F32E4M3E4M3_SS_TNILNSP_7ScaleInE1ELSR_1EEEEEENS4_6LayoutINS5_IJNSA_ILi2EEESC_SC_EEENS5_IJSC_NSA_ILi0EEESX_EEEEENS5_IJNS4_10UnderscoreES10_S10_EEEEENS4_23SM90_TMA_LOAD_MULTICASTENS4_14ComposedLayoutINS4_7SwizzleILi2ELi4ELi3EEENS4_18smem_ptr_flag_bitsILi8EEENSU_INS5_IJNSA_ILi8EEESI_EEENS5_IJSI_SC_EEEEEEEvNS4_8identityES13_S1D_vS1E_EENS_8epilogue10collective6detail29Sm90TmaWarpSpecializedAdapterINS1H_15DefaultEpilogueISK_SL_SL_NS1G_6thread17LinearCombinationISK_Li1EffLNS1L_9ScaleType4KindE0ELNS_15FloatRoundStyleE2ESK_EENS1_15EpilogueDefaultEEEEEvvEEEEvNT_6ParamsE)
        /*0020*/ 	.word	0x00000108
.L_16:


//--------------------- .nv.compat                --------------------------
	.section	.nv.compat,"",@"SHT_CUDA_COMPAT_INFO"
	.align	4
        /*0000*/ 	.byte	0x02, 0x09, 0x01, 0x00, 0x02, 0x02, 0x04, 0x00, 0x02, 0x05, 0x05, 0x00, 0x03, 0x07, 0x01, 0x01
        /*0010*/ 	.byte	0x02, 0x03, 0x01, 0x00, 0x02, 0x06, 0x01, 0x00, 0x04, 0x0b, 0x08, 0x00, 0x00, 0x00, 0x00, 0x00
        /*0020*/ 	.byte	0x00, 0x00, 0x00, 0x00


//--------------------- .nv.info._ZN7cutlass13device_kernelINS_4gemm6kernel13GemmUniversalIN4cute5tupleIJiiiiEEENS1_10collective13CollectiveMmaINS1_37MainloopSm90TmaGmmaWarpSpecializedFP8ILi9ENS5_IJNS4_1CILi4EEESB_NSA_ILi1EEEEEENS1_35KernelTmaWarpSpecializedCooperativeEEENS5_IJNSA_ILi128EEENSA_ILi256EEENSA_ILi64EEEEEENS_12float_e4m3_tENS5_IJlSC_lEEESK_SL_NS4_8TiledMMAINS4_8MMA_AtomIJNS4_4SM904GMMA31MMA_64x256x32_F32E4M3E4M3_SS_TNILNSP_7ScaleInE1ELSR_1EEEEEENS4_6LayoutINS5_IJNSA_ILi2EEESC_SC_EEENS5_IJSC_NSA_ILi0EEESX_EEEEENS5_IJNS4_10UnderscoreES10_S10_EEEEENS4_23SM90_TMA_LOAD_MULTICASTENS4_14ComposedLayoutINS4_7SwizzleILi2ELi4ELi3EEENS4_18smem_ptr_flag_bitsILi8EEENSU_INS5_IJNSA_ILi8EEESI_EEENS5_IJSI_SC_EEEEEEEvNS4_8identityES13_S1D_vS1E_EENS_8epilogue10collective6detail29Sm90TmaWarpSpecializedAdapterINS1H_15DefaultEpilogueISK_SL_SL_NS1G_6thread17LinearCombinationISK_Li1EffLNS1L_9ScaleType4KindE0ELNS_15FloatRoundStyleE2ESK_EENS1_15EpilogueDefaultEEEEEvvEEEEvNT_6ParamsE --------------------------
	.section	.nv.info._ZN7cutlass13device_kernelINS_4gemm6kernel13GemmUniversalIN4cute5tupleIJiiiiEEENS1_10collective13CollectiveMmaINS1_37MainloopSm90TmaGmmaWarpSpecializedFP8ILi9ENS5_IJNS4_1CILi4EEESB_NSA_ILi1EEEEEENS1_35KernelTmaWarpSpecializedCooperativeEEENS5_IJNSA_ILi128EEENSA_ILi256EEENSA_ILi64EEEEEENS_12float_e4m3_tENS5_IJlSC_lEEESK_SL_NS4_8TiledMMAINS4_8MMA_AtomIJNS4_4SM904GMMA31MMA_64x256x32_F32E4M3E4M3_SS_TNILNSP_7ScaleInE1ELSR_1EEEEEENS4_6LayoutINS5_IJNSA_ILi2EEESC_SC_EEENS5_IJSC_NSA_ILi0EEESX_EEEEENS5_IJNS4_10UnderscoreES10_S10_EEEEENS4_23SM90_TMA_LOAD_MULTICASTENS4_14ComposedLayoutINS4_7SwizzleILi2ELi4ELi3EEENS4_18smem_ptr_flag_bitsILi8EEENSU_INS5_IJNSA_ILi8EEESI_EEENS5_IJSI_SC_EEEEEEEvNS4_8identityES13_S1D_vS1E_EENS_8epilogue10collective6detail29Sm90TmaWarpSpecializedAdapterINS1H_15DefaultEpilogueISK_SL_SL_NS1G_6thread17LinearCombinationISK_Li1EffLNS1L_9ScaleType4KindE0ELNS_15FloatRoundStyleE2ESK_EENS1_15EpilogueDefaultEEEEEvvEEEEvNT_6ParamsE,"",@"SHT_CUDA_INFO"
	.sectionflags	@""
	.align	4


	//----- nvinfo : EIATTR_CUDA_API_VERSION
	.align		4
        /*0000*/ 	.byte	0x04, 0x37
        /*0002*/ 	.short	(.L_18 - .L_17)
.L_17:
        /*0004*/ 	.word	0x00000082


	//----- nvinfo : EIATTR_KPARAM_INFO
	.align		4
.L_18:
        /*0008*/ 	.byte	0x04, 0x17
        /*000a*/ 	.short	(.L_20 - .L_19)
.L_19:
        /*000c*/ 	.word	0x00000000
        /*0010*/ 	.short	0x0000
        /*0012*/ 	.short	0x0070
        /*0014*/ 	.byte	0x00, 0xf0, 0x01, 0x10


	//----- nvinfo : EIATTR_SPARSE_MMA_MASK
	.align		4
.L_20:
        /*0018*/ 	.byte	0x03, 0x50
        /*001a*/ 	.short	0x0000


	//----- nvinfo : EIATTR_MAXREG_COUNT
	.align		4
        /*001c*/ 	.byte	0x03, 0x1b
        /*001e*/ 	.short	0x00a8


	//----- nvinfo : EIATTR_NUM_BARRIERS
	.align		4
        /*0020*/ 	.byte	0x02, 0x4c
        /*0022*/ 	.byte	0x01
	.zero		1


	//----- nvinfo : EIATTR_ANNOTATIONS
	.align		4
        /*0024*/ 	.byte	0x04, 0x55
        /*0026*/ 	.short	(.L_22 - .L_21)


	//   ....[0]....
.L_21:
        /*0028*/ 	.word	0x00000001
        /*002c*/ 	.byte	0x00, 0x08, 0x00, 0x00, 0x01, 0x00, 0x00, 0x00, 0xf0, 0x08, 0x00, 0x00, 0x01, 0x00, 0x00, 0x00
        /* <DEDUP_REMOVED lines=198> */
        /*0c9c*/ 	.byte	0x50, 0x08, 0x01, 0x00


	//----- nvinfo : EIATTR_MERCURY_ISA_VERSION
	.align		4
.L_22:
        /*0ca0*/ 	.byte	0x03, 0x5f
        /*0ca2*/ 	.short	0x0101


	//----- nvinfo : EIATTR_INT_WARP_WIDE_INSTR_OFFSETS
	.align		4
        /*0ca4*/ 	.byte	0x04, 0x31
        /*0ca6*/ 	.short	(.L_24 - .L_23)


	//   ....[0]....
.L_23:
        /*0ca8*/ 	.word	0x00000640


	//   ....[1]....
        /*0cac*/ 	.word	0x00000650


	//   ....[2]....
        /*0cb0*/ 	.word	0x000007d0


	//----- nvinfo : EIATTR_COOP_GROUP_MASK_REGIDS
	.align		4
.L_24:
        /*0cb4*/ 	.byte	0x04, 0x29
        /*0cb6*/ 	.short	(.L_26 - .L_25)


	//   ....[0]....
.L_25:
        /*0cb8*/ 	.word	0xffffffff


	//   ....[1]....
        /*0cbc*/ 	.word	0xffffffff


	//   ....[2]....
        /*0cc0*/ 	.word	0xffffffff


	//   ....[3]....
        /*0cc4*/ 	.word	0xffffffff


	//   ....[4]....
        /*0cc8*/ 	.word	0xffffffff


	//   ....[5]....
        /*0ccc*/ 	.word	0xffffffff


	//----- nvinfo : EIATTR_COOP_GROUP_INSTR_OFFSETS
	.align		4
.L_26:
        /*0cd0*/ 	.byte	0x04, 0x28
        /*0cd2*/ 	.short	(.L_28 - .L_27)


	//   ....[0]....
.L_27:
        /*0cd4*/ 	.word	0x00000070


	//   ....[1]....
        /*0cd8*/ 	.word	0x00000080


	//   ....[2]....
        /*0cdc*/ 	.word	0x000001a0


	//   ....[3]....
        /*0ce0*/ 	.word	0x000004a0


	//   ....[4]....
        /*0ce4*/ 	.word	0x00000930


	//   ....[5]....
        /*0ce8*/ 	.word	0x000016b0


	//----- nvinfo : EIATTR_REG_RECONFIG
	.align		4
.L_28:
        /*0cec*/ 	.byte	0x01, 0x54
	.zero		2


	//----- nvinfo : EIATTR_MBARRIER_INSTR_OFFSETS
	.align		4
        /*0cf0*/ 	.byte	0x04, 0x39
        /*0cf2*/ 	.short	(.L_30 - .L_29)


	//   ....[0]....
.L_29:
        /*0cf4*/ 	.word	0x00000360
        /*0cf8*/ 	.word	0x000000ff
        /*0cfc*/ 	.word	0x00000000
        /*0d00*/ 	.short	0x0100
        /*0d02*/ 	.byte	0x09
	.zero		1


	//   ....[1]....
        /*0d04*/ 	.word	0x00000370
        /*0d08*/ 	.word	0x000000ff
        /*0d0c*/ 	.word	0x00000048
        /*0d10*/ 	.short	0x0100
        /*0d12*/ 	.byte	0x09
	.zero		1


	//   ....[2]....
        /*0d14*/ 	.word	0x00000380
        /*0d18*/ 	.word	0x000000ff
        /*0d1c*/ 	.word	0x00000008
        /*0d20*/ 	.short	0x0100
        /*0d22*/ 	.byte	0x09
	.zero		1


	//   ....[3]....
        /*0d24*/ 	.word	0x00000390
        /*0d28*/ 	.word	0x000000ff
        /*0d2c*/ 	.word	0x00000050
        /*0d30*/ 	.short	0x0100
        /*0d32*/ 	.byte	0x09
	.zero		1


	//   ....[4]....
        /*0d34*/ 	.word	0x000003a0
        /*0d38*/ 	.word	0x000000ff
        /*0d3c*/ 	.word	0x00000010
        /*0d40*/ 	.short	0x0100
        /*0d42*/ 	.byte	0x09
	.zero		1


	//   ....[5]....
        /*0d44*/ 	.word	0x000003b0
        /*0d48*/ 	.word	0x000000ff
        /*0d4c*/ 	.word	0x00000058
        /*0d50*/ 	.short	0x0100
        /*0d52*/ 	.byte	0x09
	.zero		1


	//   ....[6]....
        /*0d54*/ 	.word	0x000003c0
        /*0d58*/ 	.word	0x000000ff
        /*0d5c*/ 	.word	0x00000018
        /*0d60*/ 	.short	0x0100
        /*0d62*/ 	.byte	0x09
	.zero		1


	//   ....[7]....
        /*0d64*/ 	.word	0x000003d0
        /*0d68*/ 	.word	0x000000ff
        /*0d6c*/ 	.word	0x00000060
        /*0d70*/ 	.short	0x0100
        /*0d72*/ 	.byte	0x09
	.zero		1


	//   ....[8]....
        /*0d74*/ 	.word	0x000003e0
        /*0d78*/ 	.word	0x000000ff
        /*0d7c*/ 	.word	0x00000020
        /*0d80*/ 	.short	0x0100
        /*0d82*/ 	.byte	0x09
	.zero		1


	//   ....[9]....
        /*0d84*/ 	.word	0x000003f0
        /*0d88*/ 	.word	0x000000ff
        /*0d8c*/ 	.word	0x00000068
        /*0d90*/ 	.short	0x0100
        /*0d92*/ 	.byte	0x09
	.zero		1


	//   ....[10]....
        /*0d94*/ 	.word	0x00000400
        /*0d98*/ 	.word	0x000000ff
        /*0d9c*/ 	.word	0x00000028
        /*0da0*/ 	.short	0x0100
        /*0da2*/ 	.byte	0x09
	.zero		1


	//   ....[11]....
        /*0da4*/ 	.word	0x00000410
        /*0da8*/ 	.word	0x000000ff
        /*0dac*/ 	.word	0x00000070
        /*0db0*/ 	.short	0x0100
        /*0db2*/ 	.byte	0x09
	.zero		1


	//   ....[12]....
        /*0db4*/ 	.word	0x00000420
        /*0db8*/ 	.word	0x000000ff
        /*0dbc*/ 	.word	0x00000030
        /*0dc0*/ 	.short	0x0100
        /*0dc2*/ 	.byte	0x09
	.zero		1


	//   ....[13]....
        /*0dc4*/ 	.word	0x00000430
        /*0dc8*/ 	.word	0x000000ff
        /*0dcc*/ 	.word	0x00000078
        /*0dd0*/ 	.short	0x0100
        /*0dd2*/ 	.byte	0x09
	.zero		1


	//   ....[14]....
        /*0dd4*/ 	.word	0x00000440
        /*0dd8*/ 	.word	0x000000ff
        /*0ddc*/ 	.word	0x00000038
        /*0de0*/ 	.short	0x0100
        /*0de2*/ 	.byte	0x09
	.zero		1


	//   ....[15]....
        /*0de4*/ 	.word	0x00000450
        /*0de8*/ 	.word	0x000000ff
        /*0dec*/ 	.word	0x00000080
        /*0df0*/ 	.short	0x0100
        /*0df2*/ 	.byte	0x09
	.zero		1


	//   ....[16]....
        /*0df4*/ 	.word	0x00000460
        /*0df8*/ 	.word	0x000000ff
        /*0dfc*/ 	.word	0x00000040
        /*0e00*/ 	.short	0x0100
        /*0e02*/ 	.byte	0x09
	.zero		1


	//   ....[17]....
        /*0e04*/ 	.word	0x00000470
        /*0e08*/ 	.word	0x000000ff
        /*0e0c*/ 	.word	0x00000088
        /*0e10*/ 	.short	0x0100
        /*0e12*/ 	.byte	0x09
	.zero		1


	//   ....[18]....
        /*0e14*/ 	.word	0x00000850
        /*0e18*/ 	.word	0x000000ff
        /*0e1c*/ 	.word	0x000000a0
        /*0e20*/ 	.short	0x0100
        /*0e22*/ 	.byte	0x06
	.zero		1


	//   ....[19]....
        /*0e24*/ 	.word	0x000008b0
        /*0e28*/ 	.word	0x000000ff
        /*0e2c*/ 	.word	0x000000a8
        /*0e30*/ 	.short	0x0100
        /*0e32*/ 	.byte	0x06
	.zero		1


	//   ....[20]....
        /*0e34*/ 	.word	0x00001ec0
        /*0e38*/ 	.word	0x000000ff
        /*0e3c*/ 	.word	0x00000000
        /*0e40*/ 	.short	0x010a
        /*0e42*/ 	.byte	0x06
	.zero		1


	//   ....[21]....
        /*0e44*/ 	.word	0x00001f00
        /*0e48*/ 	.word	0x000000ff
        /*0e4c*/ 	.word	0x00000000
        /*0e50*/ 	.short	0x010a
        /*0e52*/ 	.byte	0x06
	.zero		1


	//   ....[22]....
        /*0e54*/ 	.word	0x00003110
        /*0e58*/ 	.word	0x000000ff
        /*0e5c*/ 	.word	0x00000000
        /*0e60*/ 	.short	0x010a
        /*0e62*/ 	.byte	0x09
	.zero		1


	//   ....[23]....
        /*0e64*/ 	.word	0x00003150
        /*0e68*/ 	.word	0x000000ff
        /*0e6c*/ 	.word	0x00000000
        /*0e70*/ 	.short	0x010a
        /*0e72*/ 	.byte	0x09
	.zero		1


	//   ....[24]....
        /*0e74*/ 	.word	0x000041e0
        /*0e78*/ 	.word	0x000000e5
        /*0e7c*/ 	.word	0x00000000
        /*0e80*/ 	.short	0x0101
        /*0e82*/ 	.byte	0x3f
	.zero		1


	//   ....[25]....
        /*0e84*/ 	.word	0x00005400
        /*0e88*/ 	.word	0x00000018
        /*0e8c*/ 	.word	0x00000000
        /*0e90*/ 	.short	0x0101
        /*0e92*/ 	.byte	0x3f
	.zero		1


	//   ....[26]....
        /*0e94*/ 	.word	0x0000f760
        /*0e98*/ 	.word	0x0000000b
        /*0e9c*/ 	.word	0x00000048
        /*0ea0*/ 	.short	0x010a
        /*0ea2*/ 	.byte	0x3f
	.zero		1


	//   ....[27]....
        /*0ea4*/ 	.word	0x0000fb50
        /*0ea8*/ 	.word	0x00000004
        /*0eac*/ 	.word	0x000000a8
        /*0eb0*/ 	.short	0x0101
        /*0eb2*/ 	.byte	0x3f
	.zero		1


	//   ....[28]....
        /*0eb4*/ 	.word	0x000102d0
        /*0eb8*/ 	.word	0x00000007
        /*0ebc*/ 	.word	0x00000000
        /*0ec0*/ 	.short	0x010a
        /*0ec2*/ 	.byte	0x3f
	.zero		1


	//   ....[29]....
        /*0ec4*/ 	.word	0x00010350
        /*0ec8*/ 	.word	0x00000009
        /*0ecc*/ 	.word	0x00000000
        /*0ed0*/ 	.short	0x010a
        /*0ed2*/ 	.byte	0x3f
	.zero		1


	//   ....[30]....
        /*0ed4*/ 	.word	0x000103e0
        /*0ed8*/ 	.word	0x00000006
        /*0edc*/ 	.word	0x00000000
        /*0ee0*/ 	.short	0x010a
        /*0ee2*/ 	.byte	0x3f
	.zero		1


	//   ....[31]....
        /*0ee4*/ 	.word	0x00010470
        /*0ee8*/ 	.word	0x00000009
        /*0eec*/ 	.word	0x00000000
        /*0ef0*/ 	.short	0x010a
        /*0ef2*/ 	.byte	0x3f
	.zero		1


	//   ....[32]....
        /*0ef4*/ 	.word	0x00010500
        /*0ef8*/ 	.word	0x00000006
        /*0efc*/ 	.word	0x00000000
        /*0f00*/ 	.short	0x010a
        /*0f02*/ 	.byte	0x3f
	.zero		1


	//   ....[33]....
        /*0f04*/ 	.word	0x00010590
        /*0f08*/ 	.word	0x00000009
        /*0f0c*/ 	.word	0x00000000
        /*0f10*/ 	.short	0x010a
        /*0f12*/ 	.byte	0x3f
	.zero		1


	//   ....[34]....
        /*0f14*/ 	.word	0x00010620
        /*0f18*/ 	.word	0x00000006
        /*0f1c*/ 	.word	0x00000000
        /*0f20*/ 	.short	0x010a
        /*0f22*/ 	.byte	0x3f
	.zero		1


	//   ....[35]....
        /*0f24*/ 	.word	0x000106b0
        /*0f28*/ 	.word	0x00000009
        /*0f2c*/ 	.word	0x00000000
        /*0f30*/ 	.short	0x010a
        /*0f32*/ 	.byte	0x3f
	.zero		1


	//   ....[36]....
        /*0f34*/ 	.word	0x00010740
        /*0f38*/ 	.word	0x00000003
        /*0f3c*/ 	.word	0x00000000
        /*0f40*/ 	.short	0x010a
        /*0f42*/ 	.byte	0x3f
	.zero		1


	//   ....[37]....
        /*0f44*/ 	.word	0x000107b0
        /*0f48*/ 	.word	0x00000003
        /*0f4c*/ 	.word	0x00000000
        /*0f50*/ 	.short	0x010a
        /*0f52*/ 	.byte	0x3f
	.zero		1


	//   ....[38]....
        /*0f54*/ 	.word	0x00010820
        /*0f58*/ 	.word	0x00000000
        /*0f5c*/ 	.word	0x00000000
        /*0f60*/ 	.short	0x010a
        /*0f62*/ 	.byte	0x3f
	.zero		1


	//   ....[39]....
        /*0f64*/ 	.word	0x00010900
        /*0f68*/ 	.word	0x0000000b
        /*0f6c*/ 	.word	0x00000048
        /*0f70*/ 	.short	0x010a
        /*0f72*/ 	.byte	0x3f
	.zero		1


	//   ....[40]....
        /*0f74*/ 	.word	0x000109d0
        /*0f78*/ 	.word	0x00000007
        /*0f7c*/ 	.word	0x00000000
        /*0f80*/ 	.short	0x010a
        /*0f82*/ 	.byte	0x3f
	.zero		1


	//   ....[41]....
        /*0f84*/ 	.word	0x00010a20
        /*0f88*/ 	.word	0x00000009
        /*0f8c*/ 	.word	0x00000000
        /*0f90*/ 	.short	0x010a
        /*0f92*/ 	.byte	0x3f
	.zero		1


	//   ....[42]....
        /*0f94*/ 	.word	0x00010a70
        /*0f98*/ 	.word	0x00000006
        /*0f9c*/ 	.word	0x00000000
        /*0fa0*/ 	.short	0x010a
        /*0fa2*/ 	.byte	0x3f
	.zero		1


	//   ....[43]....
        /*0fa4*/ 	.word	0x00010ac0
        /*0fa8*/ 	.word	0x00000009
        /*0fac*/ 	.word	0x00000000
        /*0fb0*/ 	.short	0x010a
        /*0fb2*/ 	.byte	0x3f
	.zero		1


	//   ....[44]....
        /*0fb4*/ 	.word	0x00010b10
        /*0fb8*/ 	.word	0x00000006
        /*0fbc*/ 	.word	0x00000000
        /*0fc0*/ 	.short	0x010a
        /*0fc2*/ 	.byte	0x3f
	.zero		1


	//   ....[45]....
        /*0fc4*/ 	.word	0x00010b60
        /*0fc8*/ 	.word	0x00000009
        /*0fcc*/ 	.word	0x00000000
        /*0fd0*/ 	.short	0x010a
        /*0fd2*/ 	.byte	0x3f
	.zero		1


	//   ....[46]....
        /*0fd4*/ 	.word	0x00010bb0
        /*0fd8*/ 	.word	0x00000006
        /*0fdc*/ 	.word	0x00000000
        /*0fe0*/ 	.short	0x010a
        /*0fe2*/ 	.byte	0x3f
	.zero		1


	//   ....[47]....
        /*0fe4*/ 	.word	0x00010c00
        /*0fe8*/ 	.word	0x00000009
        /*0fec*/ 	.word	0x00000000
        /*0ff0*/ 	.short	0x010a
        /*0ff2*/ 	.byte	0x3f
	.zero		1


	//----- nvinfo : EIATTR_NUM_MBARRIERS
	.align		4
.L_30:
        /*0ff4*/ 	.byte	0x03, 0x38
        /*0ff6*/ 	.short	0x0014


	//----- nvinfo : EIATTR_EXIT_INSTR_OFFSETS
	.align		4
        /*0ff8*/ 	.byte	0x04, 0x1c
        /*0ffa*/ 	.short	(.L_32 - .L_31)


	//   ....[0]....
.L_31:
        /*0ffc*/ 	.word	0x00000ac0


	//   ....[1]....
        /*1000*/ 	.word	0x00001350


	//   ....[2]....
        /*1004*/ 	.word	0x0000ed20


	//   ....[3]....
        /*1008*/ 	.word	0x0000f2b0


	//   ....[4]....
        /*100c*/ 	.word	0x00010790


	//----- nvinfo : EIATTR_MAX_THREADS
	.align		4
.L_32:
        /*1010*/ 	.byte	0x04, 0x05
        /*1012*/ 	.short	(.L_34 - .L_33)
.L_33:
        /*1014*/ 	.word	0x00000180
        /*1018*/ 	.word	0x00000001
        /*101c*/ 	.word	0x00000001


	//----- nvinfo : EIATTR_CRS_STACK_SIZE
	.align		4
.L_34:
        /*1020*/ 	.byte	0x04, 0x1e
        /*1022*/ 	.short	(.L_36 - .L_35)
.L_35:
        /*1024*/ 	.word	0x00000000


	//----- nvinfo : EIATTR_CBANK_PARAM_SIZE
	.align		4
.L_36:
        /*1028*/ 	.byte	0x03, 0x19
        /*102a*/ 	.short	0x0470


	//----- nvinfo : EIATTR_PARAM_CBANK
	.align		4
        /*102c*/ 	.byte	0x04, 0x0a
        /*102e*/ 	.short	(.L_38 - .L_37)
	.align		4
.L_37:
        /*1030*/ 	.word	index@(.nv.constant0._ZN7cutlass13device_kernelINS_4gemm6kernel13GemmUniversalIN4cute5tupleIJiiiiEEENS1_10collective13CollectiveMmaINS1_37MainloopSm90TmaGmmaWarpSpecializedFP8ILi9ENS5_IJNS4_1CILi4EEESB_NSA_ILi1EEEEEENS1_35KernelTmaWarpSpecializedCooperativeEEENS5_IJNSA_ILi128EEENSA_ILi256EEENSA_ILi64EEEEEENS_12float_e4m3_tENS5_IJlSC_lEEESK_SL_NS4_8TiledMMAINS4_8MMA_AtomIJNS4_4SM904GMMA31MMA_64x256x32_F32E4M3E4M3_SS_TNILNSP_7ScaleInE1ELSR_1EEEEEENS4_6LayoutINS5_IJNSA_ILi2EEESC_SC_EEENS5_IJSC_NSA_ILi0EEESX_EEEEENS5_IJNS4_10UnderscoreES10_S10_EEEEENS4_23SM90_TMA_LOAD_MULTICASTENS4_14ComposedLayoutINS4_7SwizzleILi2ELi4ELi3EEENS4_18smem_ptr_flag_bitsILi8EEENSU_INS5_IJNSA_ILi8EEESI_EEENS5_IJSI_SC_EEEEEEEvNS4_8identityES13_S1D_vS1E_EENS_8epilogue10collective6detail29Sm90TmaWarpSpecializedAdapterINS1H_15DefaultEpilogueISK_SL_SL_NS1G_6thread17LinearCombinationISK_Li1EffLNS1L_9ScaleType4KindE0ELNS_15FloatRoundStyleE2ESK_EENS1_15EpilogueDefaultEEEEEvvEEEEvNT_6ParamsE)
        /*1034*/ 	.short	0x0210
        /*1036*/ 	.short	0x0470


	//----- nvinfo : EIATTR_SW_WAR
	.align		4
.L_38:
        /*1038*/ 	.byte	0x04, 0x36
        /*103a*/ 	.short	(.L_40 - .L_39)
.L_39:
        /*103c*/ 	.word	0x00000008
.L_40:


//--------------------- .nv.callgraph             --------------------------
	.section	.nv.callgraph,"",@"SHT_CUDA_CALLGRAPH"
	.align	4
	.sectionentsize	8
	.align		4
        /*0000*/ 	.word	0x00000000
	.align		4
        /*0004*/ 	.word	0xffffffff
	.align		4
        /*0008*/ 	.word	0x00000000
	.align		4
        /*000c*/ 	.word	0xfffffffe
	.align		4
        /*0010*/ 	.word	0x00000000
	.align		4
        /*0014*/ 	.word	0xfffffffd
	.align		4
        /*0018*/ 	.word	0x00000000
	.align		4
        /*001c*/ 	.word	0xfffffffc


//--------------------- .nv.constant4             --------------------------
	.section	.nv.constant4,"a",@progbits
	.align	8
	.align		8
.nv.constant4:
        /*0000*/ 	.dword	_ZN40_INTERNAL_439e0b2f_4_k_cu_bfb0e9e8_202654cuda3std3__45__cpo5beginE
	.align		8
        /*0008*/ 	.dword	_ZN40_INTERNAL_439e0b2f_4_k_cu_bfb0e9e8_202654cuda3std3__45__cpo3endE
	.align		8
        /*0010*/ 	.dword	_ZN40_INTERNAL_439e0b2f_4_k_cu_bfb0e9e8_202654cuda3std3__45__cpo6cbeginE
	.align		8
        /*0018*/ 	.dword	_ZN40_INTERNAL_439e0b2f_4_k_cu_bfb0e9e8_202654cuda3std3__45__cpo4cendE
	.align		8
        /*0020*/ 	.dword	_ZN40_INTERNAL_439e0b2f_4_k_cu_bfb0e9e8_202654cuda3std3__442_GLOBAL__N__439e0b2f_4_k_cu_bfb0e9e8_202656ignoreE
	.align		8
        /*0028*/ 	.dword	_ZN40_INTERNAL_439e0b2f_4_k_cu_bfb0e9e8_202654cuda3std3__419piecewise_constructE
	.align		8
        /*0030*/ 	.dword	_ZN40_INTERNAL_439e0b2f_4_k_cu_bfb0e9e8_202654cuda3std3__48in_placeE
	.align		8
        /*0038*/ 	.dword	_ZN40_INTERNAL_439e0b2f_4_k_cu_bfb0e9e8_202654cuda3std6ranges3__45__cpo4swapE
	.align		8
        /*0040*/ 	.dword	_ZN40_INTERNAL_439e0b2f_4_k_cu_bfb0e9e8_202654cuda3std6ranges3__45__cpo9iter_moveE
	.align		8
        /*0048*/ 	.dword	_ZN40_INTERNAL_439e0b2f_4_k_cu_bfb0e9e8_202654cute7productE
	.align		8
        /*0050*/ 	.dword	_ZN40_INTERNAL_439e0b2f_4_k_cu_bfb0e9e8_202654cute1_E


//--------------------- .text._ZN7cutlass13device_kernelINS_4gemm6kernel13GemmUniversalIN4cute5tupleIJiiiiEEENS1_10collective13CollectiveMmaINS1_37MainloopSm90TmaGmmaWarpSpecializedFP8ILi9ENS5_IJNS4_1CILi4EEESB_NSA_ILi1EEEEEENS1_35KernelTmaWarpSpecializedCooperativeEEENS5_IJNSA_ILi128EEENSA_ILi256EEENSA_ILi64EEEEEENS_12float_e4m3_tENS5_IJlSC_lEEESK_SL_NS4_8TiledMMAINS4_8MMA_AtomIJNS4_4SM904GMMA31MMA_64x256x32_F32E4M3E4M3_SS_TNILNSP_7ScaleInE1ELSR_1EEEEEENS4_6LayoutINS5_IJNSA_ILi2EEESC_SC_EEENS5_IJSC_NSA_ILi0EEESX_EEEEENS5_IJNS4_10UnderscoreES10_S10_EEEEENS4_23SM90_TMA_LOAD_MULTICASTENS4_14ComposedLayoutINS4_7SwizzleILi2ELi4ELi3EEENS4_18smem_ptr_flag_bitsILi8EEENSU_INS5_IJNSA_ILi8EEESI_EEENS5_IJSI_SC_EEEEEEEvNS4_8identityES13_S1D_vS1E_EENS_8epilogue10collective6detail29Sm90TmaWarpSpecializedAdapterINS1H_15DefaultEpilogueISK_SL_SL_NS1G_6thread17LinearCombinationISK_Li1EffLNS1L_9ScaleType4KindE0ELNS_15FloatRoundStyleE2ESK_EENS1_15EpilogueDefaultEEEEEvvEEEEvNT_6ParamsE --------------------------
	.section	.text._ZN7cutlass13device_kernelINS_4gemm6kernel13GemmUniversalIN4cute5tupleIJiiiiEEENS1_10collective13CollectiveMmaINS1_37MainloopSm90TmaGmmaWarpSpecializedFP8ILi9ENS5_IJNS4_1CILi4EEESB_NSA_ILi1EEEEEENS1_35KernelTmaWarpSpecializedCooperativeEEENS5_IJNSA_ILi128EEENSA_ILi256EEENSA_ILi64EEEEEENS_12float_e4m3_tENS5_IJlSC_lEEESK_SL_NS4_8TiledMMAINS4_8MMA_AtomIJNS4_4SM904GMMA31MMA_64x256x32_F32E4M3E4M3_SS_TNILNSP_7ScaleInE1ELSR_1EEEEEENS4_6LayoutINS5_IJNSA_ILi2EEESC_SC_EEENS5_IJSC_NSA_ILi0EEESX_EEEEENS5_IJNS4_10UnderscoreES10_S10_EEEEENS4_23SM90_TMA_LOAD_MULTICASTENS4_14ComposedLayoutINS4_7SwizzleILi2ELi4ELi3EEENS4_18smem_ptr_flag_bitsILi8EEENSU_INS5_IJNSA_ILi8EEESI_EEENS5_IJSI_SC_EEEEEEEvNS4_8identityES13_S1D_vS1E_EENS_8epilogue10collective6detail29Sm90TmaWarpSpecializedAdapterINS1H_15DefaultEpilogueISK_SL_SL_NS1G_6thread17LinearCombinationISK_Li1EffLNS1L_9ScaleType4KindE0ELNS_15FloatRoundStyleE2ESK_EENS1_15EpilogueDefaultEEEEEvvEEEEvNT_6ParamsE,"ax",@progbits
	.align	128
.text._ZN7cutlass13device_kernelINS_4gemm6kernel13GemmUniversalIN4cute5tupleIJiiiiEEENS1_10collective13CollectiveMmaINS1_37MainloopSm90TmaGmmaWarpSpecializedFP8ILi9ENS5_IJNS4_1CILi4EEESB_NSA_ILi1EEEEEENS1_35KernelTmaWarpSpecializedCooperativeEEENS5_IJNSA_ILi128EEENSA_ILi256EEENSA_ILi64EEEEEENS_12float_e4m3_tENS5_IJlSC_lEEESK_SL_NS4_8TiledMMAINS4_8MMA_AtomIJNS4_4SM904GMMA31MMA_64x256x32_F32E4M3E4M3_SS_TNILNSP_7ScaleInE1ELSR_1EEEEEENS4_6LayoutINS5_IJNSA_ILi2EEESC_SC_EEENS5_IJSC_NSA_ILi0EEESX_EEEEENS5_IJNS4_10UnderscoreES10_S10_EEEEENS4_23SM90_TMA_LOAD_MULTICASTENS4_14ComposedLayoutINS4_7SwizzleILi2ELi4ELi3EEENS4_18smem_ptr_flag_bitsILi8EEENSU_INS5_IJNSA_ILi8EEESI_EEENS5_IJSI_SC_EEEEEEEvNS4_8identityES13_S1D_vS1E_EENS_8epilogue10collective6detail29Sm90TmaWarpSpecializedAdapterINS1H_15DefaultEpilogueISK_SL_SL_NS1G_6thread17LinearCombinationISK_Li1EffLNS1L_9ScaleType4KindE0ELNS_15FloatRoundStyleE2ESK_EENS1_15EpilogueDefaultEEEEEvvEEEEvNT_6ParamsE:
        .type           _ZN7cutlass13device_kernelINS_4gemm6kernel13GemmUniversalIN4cute5tupleIJiiiiEEENS1_10collective13CollectiveMmaINS1_37MainloopSm90TmaGmmaWarpSpecializedFP8ILi9ENS5_IJNS4_1CILi4EEESB_NSA_ILi1EEEEEENS1_35KernelTmaWarpSpecializedCooperativeEEENS5_IJNSA_ILi128EEENSA_ILi256EEENSA_ILi64EEEEEENS_12float_e4m3_tENS5_IJlSC_lEEESK_SL_NS4_8TiledMMAINS4_8MMA_AtomIJNS4_4SM904GMMA31MMA_64x256x32_F32E4M3E4M3_SS_TNILNSP_7ScaleInE1ELSR_1EEEEEENS4_6LayoutINS5_IJNSA_ILi2EEESC_SC_EEENS5_IJSC_NSA_ILi0EEESX_EEEEENS5_IJNS4_10UnderscoreES10_S10_EEEEENS4_23SM90_TMA_LOAD_MULTICASTENS4_14ComposedLayoutINS4_7SwizzleILi2ELi4ELi3EEENS4_18smem_ptr_flag_bitsILi8EEENSU_INS5_IJNSA_ILi8EEESI_EEENS5_IJSI_SC_EEEEEEEvNS4_8identityES13_S1D_vS1E_EENS_8epilogue10collective6detail29Sm90TmaWarpSpecializedAdapterINS1H_15DefaultEpilogueISK_SL_SL_NS1G_6thread17LinearCombinationISK_Li1EffLNS1L_9ScaleType4KindE0ELNS_15FloatRoundStyleE2ESK_EENS1_15EpilogueDefaultEEEEEvvEEEEvNT_6ParamsE,@function
        .size           _ZN7cutlass13device_kernelINS_4gemm6kernel13GemmUniversalIN4cute5tupleIJiiiiEEENS1_10collective13CollectiveMmaINS1_37MainloopSm90TmaGmmaWarpSpecializedFP8ILi9ENS5_IJNS4_1CILi4EEESB_NSA_ILi1EEEEEENS1_35KernelTmaWarpSpecializedCooperativeEEENS5_IJNSA_ILi128EEENSA_ILi256EEENSA_ILi64EEEEEENS_12float_e4m3_tENS5_IJlSC_lEEESK_SL_NS4_8TiledMMAINS4_8MMA_AtomIJNS4_4SM904GMMA31MMA_64x256x32_F32E4M3E4M3_SS_TNILNSP_7ScaleInE1ELSR_1EEEEEENS4_6LayoutINS5_IJNSA_ILi2EEESC_SC_EEENS5_IJSC_NSA_ILi0EEESX_EEEEENS5_IJNS4_10UnderscoreES10_S10_EEEEENS4_23SM90_TMA_LOAD_MULTICASTENS4_14ComposedLayoutINS4_7SwizzleILi2ELi4ELi3EEENS4_18smem_ptr_flag_bitsILi8EEENSU_INS5_IJNSA_ILi8EEESI_EEENS5_IJSI_SC_EEEEEEEvNS4_8identityES13_S1D_vS1E_EENS_8epilogue10collective6detail29Sm90TmaWarpSpecializedAdapterINS1H_15DefaultEpilogueISK_SL_SL_NS1G_6thread17LinearCombinationISK_Li1EffLNS1L_9ScaleType4KindE0ELNS_15FloatRoundStyleE2ESK_EENS1_15EpilogueDefaultEEEEEvvEEEEvNT_6ParamsE,(.L_x_345 - _ZN7cutlass13device_kernelINS_4gemm6kernel13GemmUniversalIN4cute5tupleIJiiiiEEENS1_10collective13CollectiveMmaINS1_37MainloopSm90TmaGmmaWarpSpecializedFP8ILi9ENS5_IJNS4_1CILi4EEESB_NSA_ILi1EEEEEENS1_35KernelTmaWarpSpecializedCooperativeEEENS5_IJNSA_ILi128EEENSA_ILi256EEENSA_ILi64EEEEEENS_12float_e4m3_tENS5_IJlSC_lEEESK_SL_NS4_8TiledMMAINS4_8MMA_AtomIJNS4_4SM904GMMA31MMA_64x256x32_F32E4M3E4M3_SS_TNILNSP_7ScaleInE1ELSR_1EEEEEENS4_6LayoutINS5_IJNSA_ILi2EEESC_SC_EEENS5_IJSC_NSA_ILi0EEESX_EEEEENS5_IJNS4_10UnderscoreES10_S10_EEEEENS4_23SM90_TMA_LOAD_MULTICASTENS4_14ComposedLayoutINS4_7SwizzleILi2ELi4ELi3EEENS4_18smem_ptr_flag_bitsILi8EEENSU_INS5_IJNSA_ILi8EEESI_EEENS5_IJSI_SC_EEEEEEEvNS4_8identityES13_S1D_vS1E_EENS_8epilogue10collective6detail29Sm90TmaWarpSpecializedAdapterINS1H_15DefaultEpilogueISK_SL_SL_NS1G_6thread17LinearCombinationISK_Li1EffLNS1L_9ScaleType4KindE0ELNS_15FloatRoundStyleE2ESK_EENS1_15EpilogueDefaultEEEEEvvEEEEvNT_6ParamsE)
        .other          _ZN7cutlass13device_kernelINS_4gemm6kernel13GemmUniversalIN4cute5tupleIJiiiiEEENS1_10collective13CollectiveMmaINS1_37MainloopSm90TmaGmmaWarpSpecializedFP8ILi9ENS5_IJNS4_1CILi4EEESB_NSA_ILi1EEEEEENS1_35KernelTmaWarpSpecializedCooperativeEEENS5_IJNSA_ILi128EEENSA_ILi256EEENSA_ILi64EEEEEENS_12float_e4m3_tENS5_IJlSC_lEEESK_SL_NS4_8TiledMMAINS4_8MMA_AtomIJNS4_4SM904GMMA31MMA_64x256x32_F32E4M3E4M3_SS_TNILNSP_7ScaleInE1ELSR_1EEEEEENS4_6LayoutINS5_IJNSA_ILi2EEESC_SC_EEENS5_IJSC_NSA_ILi0EEESX_EEEEENS5_IJNS4_10UnderscoreES10_S10_EEEEENS4_23SM90_TMA_LOAD_MULTICASTENS4_14ComposedLayoutINS4_7SwizzleILi2ELi4ELi3EEENS4_18smem_ptr_flag_bitsILi8EEENSU_INS5_IJNSA_ILi8EEESI_EEENS5_IJSI_SC_EEEEEEEvNS4_8identityES13_S1D_vS1E_EENS_8epilogue10collective6detail29Sm90TmaWarpSpecializedAdapterINS1H_15DefaultEpilogueISK_SL_SL_NS1G_6thread17LinearCombinationISK_Li1EffLNS1L_9ScaleType4KindE0ELNS_15FloatRoundStyleE2ESK_EENS1_15EpilogueDefaultEEEEEvvEEEEvNT_6ParamsE,@"STO_CUDA_ENTRY STV_DEFAULT"
_ZN7cutlass13device_kernelINS_4gemm6kernel13GemmUniversalIN4cute5tupleIJiiiiEEENS1_10collective13CollectiveMmaINS1_37MainloopSm90TmaGmmaWarpSpecializedFP8ILi9ENS5_IJNS4_1CILi4EEESB_NSA_ILi1EEEEEENS1_35KernelTmaWarpSpecializedCooperativeEEENS5_IJNSA_ILi128EEENSA_ILi256EEENSA_ILi64EEEEEENS_12float_e4m3_tENS5_IJlSC_lEEESK_SL_NS4_8TiledMMAINS4_8MMA_AtomIJNS4_4SM904GMMA31MMA_64x256x32_F32E4M3E4M3_SS_TNILNSP_7ScaleInE1ELSR_1EEEEEENS4_6LayoutINS5_IJNSA_ILi2EEESC_SC_EEENS5_IJSC_NSA_ILi0EEESX_EEEEENS5_IJNS4_10UnderscoreES10_S10_EEEEENS4_23SM90_TMA_LOAD_MULTICASTENS4_14ComposedLayoutINS4_7SwizzleILi2ELi4ELi3EEENS4_18smem_ptr_flag_bitsILi8EEENSU_INS5_IJNSA_ILi8EEESI_EEENS5_IJSI_SC_EEEEEEEvNS4_8identityES13_S1D_vS1E_EENS_8epilogue10collective6detail29Sm90TmaWarpSpecializedAdapterINS1H_15DefaultEpilogueISK_SL_SL_NS1G_6thread17LinearCombinationISK_Li1EffLNS1L_9ScaleType4KindE0ELNS_15FloatRoundStyleE2ESK_EENS1_15EpilogueDefaultEEEEEvvEEEEvNT_6ParamsE:
[----:B------:R-:W0:Y:S02]  /*0000*/  LDC R1, c[0x0][0x28] ;  /* 0x00000a00ff017b82 */ /* 0x000e240000000800 */
[----:B0-----:R-:W-:Y:S01]  /*0010*/  VIADD R1, R1, 0xfffffef8 ;  /* 0xfffffef801017836 */ /* 0x001fe20000000000 */
[----:B------:R-:W0:Y:S01]  /*0020*/  S2R R4, SR_TID.X ;  /* 0x0000000000047919 */ /* 0x000e220000002100 */
[----:B------:R-:W-:Y:S01]  /*0030*/  ELECT P0, URZ, PT ;  /* 0x00000000003f782f */ /* 0x000fe20003800000 */
[----:B------:R-:W-:Y:S01]  /*0040*/  BSSY B0, `(.L_x_0) ;  /* 0x0000015000007945 */ /* 0x000fe20003800000 */
[--C-:B0-----:R-:W-:Y:S02]  /*0050*/  SHF.R.U32.HI R0, RZ, 0x5, R4.reuse ;  /* 0x00000005ff007819 */ /* 0x101fe40000011604 */
[----:B------:R-:W-:-:S03]  /*0060*/  SHF.R.U32.HI R2, RZ, 0x7, R4 ;  /* 0x00000007ff027819 */ /* 0x000fc60000011604 */
[----:B------:R-:W0:Y:S04]  /*0070*/  SHFL.IDX PT, R3, R0, RZ, 0x1f ;  /* 0x00001fff00037589 */ /* 0x000e2800000e0000 */
[----:B------:R-:W1:Y:S01]  /*0080*/  SHFL.IDX PT, R2, R2, RZ, 0x1f ;  /* 0x00001fff02027589 */ /* 0x000e6200000e0000 */
[----:B0-----:R-:W-:Y:S02]  /*0090*/  R2UR UR4, R3 ;  /* 0x00000000030472ca */ /* 0x001fe400000e0000 */
[----:B-1----:R-:W-:-:S11]  /*00a0*/  R2UR UR6, R2 ;  /* 0x00000000020672ca */ /* 0x002fd600000e0000 */
[----:B------:R-:W-:Y:S02]  /*00b0*/  USHF.R.S32.HI UR5, URZ, 0x1f, UR4 ;  /* 0x0000001f3f057899 */ /* 0x000fe40008011404 */
[----:B------:R-:W-:Y:S02]  /*00c0*/  ISETP.NE.OR P0, PT, RZ, UR4, !P0 ;  /* 0x00000004ff007c0c */ /* 0x000fe4000c705670 */
[----:B------:R-:W-:-:S04]  /*00d0*/  ULEA.HI UR5, UR5, UR4, URZ, 0x2 ;  /* 0x0000000405057291 */ /* 0x000fc8000f8f103f */
[----:B------:R-:W-:-:S04]  /*00e0*/  ULOP3.LUT UR5, UR5, 0xfffffffc, URZ, 0xc0, !UPT ;  /* 0xfffffffc05057892 */ /* 0x000fc8000f8ec03f */
[----:B------:R-:W-:-:S03]  /*00f0*/  UIADD3 UR8, UR4, -UR5, URZ ;  /* 0x8000000504087290 */ /* 0x000fc6000fffe03f */
[----:B------:R-:W-:Y:S09]  /*0100*/  @P0 BRA `(.L_x_1) ;  /* 0x0000000000200947 */ /* 0x000ff20003800000 */
[----:B------:R-:W-:Y:S02]  /*0110*/  ULDC.64 UR4, c[0x0][0x198] ;  /* 0x0000660000047ab9 */ /* 0x000fe40000000a00 */
[----:B------:R-:W-:Y:S02]  /*0120*/  UIADD3 UR10, UP0, UR4, 0xf0, URZ ;  /* 0x000000f0040a7890 */ /* 0x000fe4000ff1e03f */
[----:B------:R-:W-:Y:S02]  /*0130*/  UIADD3 UR4, UP1, UR4, 0x1f0, URZ ;  /* 0x000001f004047890 */ /* 0x000fe4000ff3e03f */
[----:B------:R-:W-:Y:S02]  /*0140*/  UIADD3.X UR11, URZ, UR5, URZ, UP0, !UPT ;  /* 0x000000053f0b7290 */ /* 0x000fe400087fe43f */
[----:B------:R-:W-:-:S07]  /*0150*/  UIADD3.X UR5, URZ, UR5, URZ, UP1, !UPT ;  /* 0x000000053f057290 */ /* 0x000fce0008ffe43f */
[----:B------:R0:W-:Y:S02]  /*0160*/  UTMACCTL.PF [UR10] ;  /* 0x000000000a0079b9 */ /* 0x0001e40008040000 */
[----:B------:R0:W-:Y:S02]  /*0170*/  UTMACCTL.PF [UR4] ;  /* 0x00000000040079b9 */ /* 0x0001e40008040000 */
[----:B0-----:R-:W-:Y:S01]  /*0180*/  NOP ;  /* 0x0000000000007918 */ /* 0x001fe20000000000 */
.L_x_1:
[----:B------:R-:W-:Y:S05]  /*0190*/  BSYNC B0 ;  /* 0x0000000000007941 */ /* 0x000fea0003800000 */
.L_x_0:
[----:B------:R-:W0:Y:S01]  /*01a0*/  SHFL.IDX PT, R3, R0, RZ, 0x1f ;  /* 0x00001fff00037589 */ /* 0x000e2200000e0000 */
[----:B------:R-:W-:Y:S01]  /*01b0*/  UISETP.NE.AND UP0, UPT, UR8, 0x3, UPT ;  /* 0x000000030800788c */ /* 0x000fe2000bf05270 */
[----:B------:R-:W-:Y:S01]  /*01c0*/  SHF.R.S32.HI R2, RZ, 0x1f, R4 ;  /* 0x0000001fff027819 */ /* 0x000fe20000011404 */
[----:B------:R-:W-:Y:S02]  /*01d0*/  UIADD3 UR10, UR6, -0x1, URZ ;  /* 0xffffffff060a7890 */ /* 0x000fe4000fffe03f */
[----:B------:R-:W-:Y:S01]  /*01e0*/  ISETP.NE.AND P1, PT, RZ, UR6, PT ;  /* 0x00000006ff007c0c */ /* 0x000fe2000bf25270 */
[----:B------:R-:W-:Y:S01]  /*01f0*/  UISETP.EQ.OR UP0, UPT, UR8, URZ, !UP0 ;  /* 0x0000003f0800728c */ /* 0x000fe2000c702670 */
[----:B------:R-:W-:Y:S01]  /*0200*/  LEA.HI R2, R2, R4, RZ, 0x7 ;  /* 0x0000000402027211 */ /* 0x000fe200078f38ff */
[----:B------:R-:W-:Y:S02]  /*0210*/  UISETP.GE.U32.AND UP1, UPT, UR10, 0x2, UPT ;  /* 0x000000020a00788c */ /* 0x000fe4000bf26070 */
[----:B------:R-:W-:-:S04]  /*0220*/  UISETP.EQ.AND UP0, UPT, UR6, URZ, UP0 ;  /* 0x0000003f0600728c */ /* 0x000fc80008702270 */
[----:B------:R-:W-:-:S04]  /*0230*/  USEL UR13, URZ, 0x1, !UP0 ;  /* 0x000000013f0d7887 */ /* 0x000fc8000c000000 */
[----:B------:R-:W-:Y:S01]  /*0240*/  USEL UR13, UR13, 0x2, UP1 ;  /* 0x000000020d0d7887 */ /* 0x000fe20008800000 */
[----:B0-----:R-:W-:-:S13]  /*0250*/  ISETP.NE.AND P0, PT, R3, RZ, PT ;  /* 0x000000ff0300720c */ /* 0x001fda0003f05270 */
[----:B------:R-:W-:Y:S05]  /*0260*/  @P0 BRA `(.L_x_2) ;  /* 0x00000000008c0947 */ /* 0x000fea0003800000 */
[----:B------:R-:W-:Y:S01]  /*0270*/  ELECT P0, URZ, PT ;  /* 0x00000000003f782f */ /* 0x000fe20003800000 */
[----:B------:R-:W-:-:S12]  /*0280*/  BSSY B0, `(.L_x_2) ;  /* 0x0000021000007945 */ /* 0x000fd80003800000 */
[----:B------:R-:W-:Y:S05]  /*0290*/  @!P0 BRA `(.L_x_3) ;  /* 0x00000000007c8947 */ /* 0x000fea0003800000 */
[----:B------:R-:W0:Y:S01]  /*02a0*/  S2UR UR9, SR_CgaCtaId ;  /* 0x00000000000979c3 */ /* 0x000e220000008800 */
[----:B------:R-:W-:Y:S01]  /*02b0*/  UMOV UR4, 0x400 ;  /* 0x0000040000047882 */ /* 0x000fe20000000000 */
[----:B------:R-:W-:Y:S01]  /*02c0*/  UMOV UR5, 0x1 ;  /* 0x0000000100057882 */ /* 0x000fe20000000000 */
[----:B------:R-:W-:Y:S02]  /*02d0*/  UMOV UR6, 0xe ;  /* 0x0000000e00067882 */ /* 0x000fe40000000000 */
[----:B------:R-:W-:-:S04]  /*02e0*/  UIADD3 UR6, -UR6, 0x100000, URZ ;  /* 0x0010000006067890 */ /* 0x000fc8000fffe13f */
[----:B------:R-:W-:Y:S02]  /*02f0*/  USHF.L.U32 UR7, UR6, 0xb, URZ ;  /* 0x0000000b06077899 */ /* 0x000fe4000800063f */
[----:B------:R-:W-:Y:S02]  /*0300*/  USHF.L.U32 UR6, UR6, 0x1, URZ ;  /* 0x0000000106067899 */ /* 0x000fe4000800063f */
[----:B0-----:R-:W-:Y:S02]  /*0310*/  ULEA UR9, UR9, UR4, 0x18 ;  /* 0x0000000409097291 */ /* 0x001fe4000f8ec03f */
[----:B------:R-:W-:-:S04]  /*0320*/  UIADD3 UR4, -UR5, 0x100000, URZ ;  /* 0x0010000005047890 */ /* 0x000fc8000fffe13f */
[----:B------:R-:W-:Y:S02]  /*0330*/  USHF.L.U32 UR5, UR4, 0xb, URZ ;  /* 0x0000000b04057899 */ /* 0x000fe4000800063f */
[----:B------:R-:W-:Y:S01]  /*0340*/  USHF.L.U32 UR4, UR4, 0x1, URZ ;  /* 0x0000000104047899 */ /* 0x000fe2000800063f */
[----:B------:R-:W0:Y:S11]  /*0350*/  FENCE.VIEW.ASYNC.S ;  /* 0x00000000000073c6 */ /* 0x000e360000000000 */
[----:B0-----:R0:W1:Y:S01]  /*0360*/  SYNCS.EXCH.64 URZ, [UR9], UR4 ;  /* 0x00000004093f75b2 */ /* 0x0010620008000100 */
[----:B------:R0:W2:Y:S01]  /*0370*/  SYNCS.EXCH.64 URZ, [UR9+0x48], UR6 ;  /* 0x00004806093f75b2 */ /* 0x0000a20008000100 */
[----:B------:R0:W3:Y:S01]  /*0380*/  SYNCS.EXCH.64 URZ, [UR9+0x8], UR4 ;  /* 0x00000804093f75b2 */ /* 0x0000e20008000100 */
[----:B------:R0:W4:Y:S01]  /*0390*/  SYNCS.EXCH.64 URZ, [UR9+0x50], UR6 ;  /* 0x00005006093f75b2 */ /* 0x0001220008000100 */
[----:B------:R0:W0:Y:S01]  /*03a0*/  SYNCS.EXCH.64 URZ, [UR9+0x10], UR4 ;  /* 0x00001004093f75b2 */ /* 0x0000220008000100 */
        /* <DEDUP_REMOVED lines=13> */
[----:B------:R-:W-:Y:S01]  /*0480*/  NOP ;  /* 0x0000000000007918 */ /* 0x000fe20000000000 */
.L_x_3:
[----:B0-----:R-:W-:Y:S05]  /*0490*/  BSYNC B0 ;  /* 0x0000000000007941 */ /* 0x001fea0003800000 */
.L_x_2:
[----:B------:R-:W0:Y:S01]  /*04a0*/  SHFL.IDX PT, R0, R0, RZ, 0x1f ;  /* 0x00001fff00007589 */ /* 0x000e2200000e0000 */
[----:B------:R-:W5:Y:S01]  /*04b0*/  S2UR UR9, SR_CTAID.X ;  /* 0x00000000000979c3 */ /* 0x000f620000002500 */
[----:B------:R-:W-:Y:S02]  /*04c0*/  LOP3.LUT R2, R2, 0xffffff80, RZ, 0xc0, !PT ;  /* 0xffffff8002027812 */ /* 0x000fe400078ec0ff */
[----:B------:R-:W-:Y:S02]  /*04d0*/  ELECT P0, URZ, PT ;  /* 0x00000000003f782f */ /* 0x000fe40003800000 */
[----:B------:R-:W-:Y:S01]  /*04e0*/  SHF.R.S32.HI R8, RZ, 0x1f, R3 ;  /* 0x0000001fff087819 */ /* 0x000fe20000011403 */
[----:B------:R-:W-:Y:S01]  /*04f0*/  ULDC UR4, c[0x0][0x150] ;  /* 0x0000540000047ab9 */ /* 0x000fe20000000800 */
[----:B------:R-:W-:Y:S01]  /*0500*/  NOP ;  /* 0x0000000000007918 */ /* 0x000fe20000000000 */
[----:B------:R-:W-:Y:S01]  /*0510*/  IMAD.IADD R4, R4, 0x1, -R2 ;  /* 0x0000000104047824 */ /* 0x000fe200078e0a02 */
[----:B------:R-:W-:Y:S01]  /*0520*/  LEA.HI R8, R8, R3, RZ, 0x2 ;  /* 0x0000000308087211 */ /* 0x000fe200078f10ff */
[----:B------:R-:W1:Y:S01]  /*0530*/  S2R R2, SR_CTAID.Y ;  /* 0x0000000000027919 */ /* 0x000e620000002600 */
[----:B------:R-:W2:Y:S01]  /*0540*/  LDC R9, c[0x0][0x144] ;  /* 0x00005100ff097b82 */ /* 0x000ea20000000800 */
[----:B------:R-:W-:Y:S01]  /*0550*/  NOP ;  /* 0x0000000000007918 */ /* 0x000fe20000000000 */
[----:B------:R-:W-:-:S02]  /*0560*/  SHF.R.S32.HI R5, RZ, 0x1f, R4 ;  /* 0x0000001fff057819 */ /* 0x000fc40000011404 */
[----:B------:R-:W-:Y:S02]  /*0570*/  LOP3.LUT R8, R8, 0x3ffffffc, RZ, 0xc0, !PT ;  /* 0x3ffffffc08087812 */ /* 0x000fe400078ec0ff */
[----:B------:R-:W-:Y:S02]  /*0580*/  LEA.HI R5, R5, R4, RZ, 0x3 ;  /* 0x0000000405057211 */ /* 0x000fe400078f18ff */
[----:B------:R-:W3:Y:S01]  /*0590*/  LDC R11, c[0x0][0x148] ;  /* 0x00005200ff0b7b82 */ /* 0x000ee20000000800 */
[----:B------:R-:W-:Y:S01]  /*05a0*/  IMAD.IADD R8, R3, 0x1, -R8 ;  /* 0x0000000103087824 */ /* 0x000fe200078e0a08 */
[--C-:B------:R-:W-:Y:S02]  /*05b0*/  SHF.R.S32.HI R6, RZ, 0x3, R5.reuse ;  /* 0x00000003ff067819 */ /* 0x100fe40000011405 */
[----:B------:R-:W-:Y:S02]  /*05c0*/  SHF.R.S32.HI R5, RZ, 0x1f, R5 ;  /* 0x0000001fff057819 */ /* 0x000fe40000011405 */
[----:B0-----:R-:W-:-:S02]  /*05d0*/  ISETP.NE.OR P0, PT, R0, RZ, !P0 ;  /* 0x000000ff0000720c */ /* 0x001fc40004705670 */
[----:B------:R-:W-:Y:S02]  /*05e0*/  LEA.HI R5, R5, R6, RZ, 0x2 ;  /* 0x0000000605057211 */ /* 0x000fe400078f10ff */
[----:B-----5:R-:W-:Y:S02]  /*05f0*/  I2FP.F32.U32 R0, UR9 ;  /* 0x0000000900007c45 */ /* 0x020fe40008201000 */
[----:B------:R-:W-:-:S03]  /*0600*/  LOP3.LUT R5, R5, 0xfffffffc, RZ, 0xc0, !PT ;  /* 0xfffffffc05057812 */ /* 0x000fc600078ec0ff */
[----:B------:R-:W-:Y:S01]  /*0610*/  FMUL R7, R0, UR4 ;  /* 0x0000000400077c20 */ /* 0x000fe20008400000 */
[----:B------:R-:W-:Y:S01]  /*0620*/  ULDC UR4, c[0x0][0x154] ;  /* 0x0000550000047ab9 */ /* 0x000fe20000000800 */
[----:B------:R-:W-:Y:S02]  /*0630*/  IMAD.IADD R5, R6, 0x1, -R5 ;  /* 0x0000000106057824 */ /* 0x000fe400078e0a05 */
[----:B------:R-:W-:Y:S01]  /*0640*/  VOTEU.ALL UP0, P0 ;  /* 0x00000000003f7886 */ /* 0x000fe20000000000 */
[----:B------:R-:W-:Y:S01]  /*0650*/  VOTEU.ALL UP1, P0 ;  /* 0x00000000003f7886 */ /* 0x000fe20000020000 */
[----:B------:R-:W0:Y:S01]  /*0660*/  F2I.U32.TRUNC.NTZ R7, R7 ;  /* 0x0000000700077305 */ /* 0x000e22000020f000 */
[----:B------:R-:W-:Y:S01]  /*0670*/  IMAD R5, R8, 0x4, R5 ;  /* 0x0000000408057824 */ /* 0x000fe200078e0205 */
[----:B-1----:R-:W-:Y:S01]  /*0680*/  I2FP.F32.U32 R8, R2 ;  /* 0x0000000200087245 */ /* 0x002fe20000201000 */
[----:B------:R-:W1:Y:S01]  /*0690*/  @!UP0 S2UR UR7, SR_CgaCtaId ;  /* 0x00000000000789c3 */ /* 0x000e620000008800 */
[----:B------:R-:W-:-:S02]  /*06a0*/  @!UP0 UMOV UR6, 0x400 ;  /* 0x0000040000068882 */ /* 0x000fc40000000000 */
[----:B------:R-:W-:Y:S01]  /*06b0*/  SHF.R.S32.HI R0, RZ, 0x1f, R5 ;  /* 0x0000001fff007819 */ /* 0x000fe20000011405 */
[----:B------:R-:W-:Y:S01]  /*06c0*/  FMUL R8, R8, UR4 ;  /* 0x0000000408087c20 */ /* 0x000fe20008400000 */
[----:B------:R-:W-:Y:S02]  /*06d0*/  UMOV UR4, 0x20 ;  /* 0x0000002000047882 */ /* 0x000fe40000000000 */
[----:B------:R-:W-:Y:S01]  /*06e0*/  LEA.HI R0, R0, R5, RZ, 0x2 ;  /* 0x0000000500007211 */ /* 0x000fe200078f10ff */
[----:B------:R-:W-:-:S04]  /*06f0*/  @!UP0 UIADD3 UR4, -UR4, 0x100000, URZ ;  /* 0x0010000004048890 */ /* 0x000fc8000fffe13f */
[----:B------:R-:W-:Y:S02]  /*0700*/  @!UP0 USHF.L.U32 UR5, UR4, 0xb, URZ ;  /* 0x0000000b04058899 */ /* 0x000fe4000800063f */
[----:B------:R-:W-:Y:S01]  /*0710*/  @!UP0 USHF.L.U32 UR4, UR4, 0x1, URZ ;  /* 0x0000000104048899 */ /* 0x000fe2000800063f */
[----:B------:R-:W5:Y:S01]  /*0720*/  F2I.U32.TRUNC.NTZ R8, R8 ;  /* 0x0000000800087305 */ /* 0x000f62000020f000 */
[----:B------:R-:W-:Y:S01]  /*0730*/  LOP3.LUT R6, R0, 0xfffffffc, RZ, 0xc0, !PT ;  /* 0xfffffffc00067812 */ /* 0x000fe200078ec0ff */
[----:B0-----:R-:W-:-:S04]  /*0740*/  IMAD.MOV R10, RZ, RZ, -R7 ;  /* 0x000000ffff0a7224 */ /* 0x001fc800078e0a07 */
[----:B--2---:R-:W-:Y:S02]  /*0750*/  IMAD R0, R9, R10, UR9 ;  /* 0x0000000909007e24 */ /* 0x004fe4000f8e020a */
[C---:B------:R-:W-:Y:S02]  /*0760*/  IMAD.IADD R7, R5.reuse, 0x1, -R6 ;  /* 0x0000000105077824 */ /* 0x040fe400078e0a06 */
[----:B------:R-:W-:-:S03]  /*0770*/  IMAD.SHL.U32 R6, R5, 0x4, RZ ;  /* 0x0000000405067824 */ /* 0x000fc600078e00ff */
[----:B------:R-:W-:Y:S01]  /*0780*/  ISETP.NE.AND P2, PT, R7, R0, PT ;  /* 0x000000000700720c */ /* 0x000fe20003f45270 */
[----:B-1----:R-:W-:Y:S01]  /*0790*/  @!UP0 ULEA UR6, UR7, UR6, 0x18 ;  /* 0x0000000607068291 */ /* 0x002fe2000f8ec03f */
[----:B------:R-:W-:Y:S01]  /*07a0*/  LOP3.LUT R13, R5, 0xc, R6, 0x78, !PT ;  /* 0x0000000c050d7812 */ /* 0x000fe200078e7806 */
[----:B-----5:R-:W-:Y:S01]  /*07b0*/  IMAD.MOV R12, RZ, RZ, -R8 ;  /* 0x000000ffff0c7224 */ /* 0x020fe200078e0a08 */
[----:B------:R-:W0:Y:S01]  /*07c0*/  LDC R7, c[0x0][0x140] ;  /* 0x00005000ff077b82 */ /* 0x000e220000000800 */
[----:B------:R-:W-:Y:S01]  /*07d0*/  VOTEU.ALL UP0, P0 ;  /* 0x00000000003f7886 */ /* 0x000fe20000000000 */
[----:B------:R-:W-:Y:S01]  /*07e0*/  LOP3.LUT P0, RZ, R4, 0x7, RZ, 0xc0, !PT ;  /* 0x0000000704ff7812 */ /* 0x000fe2000780c0ff */
[----:B---3--:R-:W-:Y:S01]  /*07f0*/  IMAD R6, R11, R12, R2 ;  /* 0x0000000c0b067224 */ /* 0x008fe200078e0202 */
[----:B------:R1:W-:Y:S01]  /*0800*/  STL [R1+0x7c], R13 ;  /* 0x00007c0d01007387 */ /* 0x0003e20000100800 */
[----:B------:R-:W-:Y:S01]  /*0810*/  IMAD.MOV.U32 R4, RZ, RZ, 0x1 ;  /* 0x00000001ff047424 */ /* 0x000fe200078e00ff */
[----:B------:R-:W-:-:S03]  /*0820*/  ISETP.LT.U32.AND P0, PT, R13, 0x10, !P0 ;  /* 0x000000100d00780c */ /* 0x000fc60004701070 */
[----:B------:R-:W-:Y:S01]  /*0830*/  @P2 SHF.R.S32.HI R5, RZ, 0x1f, R13 ;  /* 0x0000001fff052819 */ /* 0x000fe2000001140d */
[----:B------:R-:W2:Y:S02]  /*0840*/  FENCE.VIEW.ASYNC.S ;  /* 0x00000000000073c6 */ /* 0x000ea40000000000 */
[----:B--2---:R1:W2:Y:S01]  /*0850*/  @!UP0 SYNCS.EXCH.64 URZ, [UR6+0xa0], UR4 ;  /* 0x0000a004063f85b2 */ /* 0x0042a20008000100 */
[----:B------:R-:W-:-:S04]  /*0860*/  @P2 LEA.HI R5, R5, R13, RZ, 0x2 ;  /* 0x0000000d05052211 */ /* 0x000fc800078f10ff */
[----:B------:R-:W-:-:S04]  /*0870*/  @P2 SHF.R.S32.HI R5, RZ, 0x2, R5 ;  /* 0x00000002ff052819 */ /* 0x000fc80000011405 */
[----:B------:R-:W-:Y:S02]  /*0880*/  @P2 ISETP.NE.AND P3, PT, R5, R6, PT ;  /* 0x000000060500220c */ /* 0x000fe40003f65270 */
[----:B------:R-:W-:Y:S02]  /*0890*/  SEL R5, RZ, 0x1, !P0 ;  /* 0x00000001ff057807 */ /* 0x000fe40004000000 */
[----:B------:R-:W-:Y:S01]  /*08a0*/  @P2 SEL R4, RZ, 0x1, P3 ;  /* 0x00000001ff042807 */ /* 0x000fe20001800000 */
[----:B------:R1:W3:Y:S01]  /*08b0*/  @!UP1 SYNCS.EXCH.64 URZ, [UR6+0xa8], UR4 ;  /* 0x0000a804063f95b2 */ /* 0x0002e20008000100 */
[----:B0-----:R-:W-:Y:S01]  /*08c0*/  ISETP.EQ.U32.AND P4, PT, R7, 0x1, PT ;  /* 0x000000010700780c */ /* 0x001fe20003f82070 */
[----:B------:R-:W-:Y:S01]  /*08d0*/  NOP ;  /* 0x0000000000007918 */ /* 0x000fe20000000000 */
[----:B------:R-:W-:-:S05]  /*08e0*/  LOP3.LUT R4, R4, R5, RZ, 0xc0, !PT ;  /* 0x0000000504047212 */ /* 0x000fca00078ec0ff */
[----:B------:R1:W-:Y:S06]  /*08f0*/  STL [R1+0x78], R4 ;  /* 0x0000780401007387 */ /* 0x0003ec0000100800 */
[----:B--23--:R-:W-:Y:S05]  /*0900*/  @!P4 BRA `(.L_x_4) ;  /* 0x000000000008c947 */ /* 0x00cfea0003800000 */
[----:B----4-:R-:W-:Y:S01]  /*0910*/  UCGABAR_ARV ;  /* 0x00000000000079c7 */ /* 0x010fe20008000000 */
[----:B------:R-:W-:Y:S05]  /*0920*/  BRA `(.L_x_5) ;  /* 0x0000000000047947 */ /* 0x000fea0003800000 */
.L_x_4:
[----:B----4-:R-:W-:Y:S01]  /*0930*/  NOP ;  /* 0x0000000000007918 */ /* 0x010fe20000000000 */
.L_x_5:
[----:B------:R-:W0:Y:S01]  /*0940*/  LDC R3, c[0x0][0x65c] ;  /* 0x00019700ff037b82 */ /* 0x000e220000000800 */
[----:B-1----:R-:W-:Y:S02]  /*0950*/  IMAD.U32 R4, RZ, RZ, UR9 ;  /* 0x00000009ff047e24 */ /* 0x002fe4000f8e00ff */
[----:B------:R-:W-:Y:S01]  /*0960*/  IMAD.MOV.U32 R5, RZ, RZ, RZ ;  /* 0x000000ffff057224 */ /* 0x000fe200078e00ff */
[----:B0-----:R-:W-:-:S13]  /*0970*/  ISETP.NE.AND P2, PT, R3, 0x1, PT ;  /* 0x000000010300780c */ /* 0x001fda0003f45270 */
[----:B------:R-:W0:Y:S01]  /*0980*/  @P2 LDC R7, c[0x0][0x10] ;  /* 0x00000400ff072b82 */ /* 0x000e220000000800 */
[----:B------:R-:W-:Y:S02]  /*0990*/  @P2 IMAD.MOV.U32 R3, RZ, RZ, RZ ;  /* 0x000000ffff032224 */ /* 0x000fe400078e00ff */
[----:B------:R-:W-:-:S05]  /*09a0*/  @P2 IMAD.MOV.U32 R13, RZ, RZ, RZ ;  /* 0x000000ffff0d2224 */ /* 0x000fca00078e00ff */
[----:B------:R-:W1:Y:S01]  /*09b0*/  @!P2 LDC R9, c[0x0][0xc] ;  /* 0x00000300ff09ab82 */ /* 0x000e620000000800 */
[----:B0-----:R-:W-:-:S04]  /*09c0*/  @P2 IMAD.WIDE.U32 R6, R7, UR9, R2 ;  /* 0x0000000907062c25 */ /* 0x001fc8000f8e0002 */
[----:B------:R-:W-:Y:S02]  /*09d0*/  @P2 IMAD.MOV.U32 R19, RZ, RZ, R6 ;  /* 0x000000ffff132224 */ /* 0x000fe400078e0006 */
[----:B------:R-:W-:Y:S02]  /*09e0*/  @P2 IMAD.IADD R23, R7, 0x1, R13 ;  /* 0x0000000107172824 */ /* 0x000fe400078e020d */
[----:B-1----:R-:W-:-:S04]  /*09f0*/  @!P2 IMAD.WIDE.U32 R4, R2, R9, R4 ;  /* 0x000000090204a225 */ /* 0x002fc800078e0004 */
[----:B------:R-:W-:Y:S02]  /*0a00*/  @!P2 IMAD.MOV.U32 R19, RZ, RZ, R4 ;  /* 0x000000ffff13a224 */ /* 0x000fe400078e0004 */
[----:B------:R-:W-:-:S03]  /*0a10*/  @!P2 IMAD.MOV.U32 R23, RZ, RZ, R5 ;  /* 0x000000ffff17a224 */ /* 0x000fc600078e0005 */
[----:B------:R0:W-:Y:S04]  /*0a20*/  STL [R1+0x84], R19 ;  /* 0x0000841301007387 */ /* 0x0001e80000100800 */
[----:B------:R0:W-:Y:S01]  /*0a30*/  STL [R1+0x80], R23 ;  /* 0x0000801701007387 */ /* 0x0001e20000100800 */
[----:B------:R-:W-:Y:S05]  /*0a40*/  @!P4 BRA `(.L_x_6) ;  /* 0x00000000000cc947 */ /* 0x000fea0003800000 */
[----:B------:R-:W-:Y:S01]  /*0a50*/  UCGABAR_WAIT ;  /* 0x0000000000007dc7 */ /* 0x000fe20008000000 */
[----:B------:R-:W-:Y:S01]  /*0a60*/  CCTL.IVALL ;  /* 0x00000000ff00798f */ /* 0x000fe20002000000 */
[----:B------:R-:W-:Y:S05]  /*0a70*/  BRA `(.L_x_7) ;  /* 0x0000000000047947 */ /* 0x000fea0003800000 */
.L_x_6:
[----:B------:R-:W-:Y:S06]  /*0a80*/  BAR.SYNC.DEFER_BLOCKING 0x0 ;  /* 0x0000000000007b1d */ /* 0x000fec0000010000 */
.L_x_7:
[----:B------:R-:W-:Y:S05]  /*0a90*/  @!P1 BRA `(.L_x_8) ;  /* 0x000000e000a49947 */ /* 0x000fea0003800000 */
[----:B------:R-:W-:-:S06]  /*0aa0*/  UISETP.GT.U32.AND UP0, UPT, UR10, 0x1, UPT ;  /* 0x000000010a00788c */ /* 0x000fcc000bf04070 */
[----:B------:R-:W-:-:S13]  /*0ab0*/  PLOP3.LUT P0, PT, PT, PT, UP0, 0x80, 0x0 ;  /* 0x000000000000781c */ /* 0x000fda0003f0f008 */
[----:B------:R-:W-:Y:S05]  /*0ac0*/  @P0 EXIT ;  /* 0x000000000000094d */ /* 0x000fea0003800000 */
[----:B------:R-:W-:Y:S01]  /*0ad0*/  IMAD.MOV.U32 R6, RZ, RZ, -0x1 ;  /* 0xffffffffff067424 */ /* 0x000fe200078e00ff */
[----:B------:R-:W-:Y:S01]  /*0ae0*/  ULDC.64 UR4, c[0x0][0x650] ;  /* 0x0001940000047ab9 */ /* 0x000fe20000000a00 */
[----:B------:R-:W-:Y:S01]  /*0af0*/  IMAD.MOV.U32 R5, RZ, RZ, -0x1 ;  /* 0xffffffffff057424 */ /* 0x000fe200078e00ff */
[----:B------:R-:W-:Y:S01]  /*0b00*/  ISETP.GE.U32.AND P0, PT, R19, UR4, PT ;  /* 0x0000000413007c0c */ /* 0x000fe2000bf06070 */
[----:B------:R-:W-:Y:S01]  /*0b10*/  UMOV UR22, 0xffffffff ;  /* 0xffffffff00167882 */ /* 0x000fe20000000000 */
[----:B------:R1:W-:Y:S01]  /*0b20*/  STL [R1+0x8c], R6 ;  /* 0x00008c0601007387 */ /* 0x0003e20000100800 */
[----:B------:R-:W-:Y:S02]  /*0b30*/  PRMT R4, RZ, 0x7610, R4 ;  /* 0x00007610ff047816 */ /* 0x000fe40000000004 */
[----:B------:R-:W-:Y:S01]  /*0b40*/  ISETP.GE.U32.AND.EX P0, PT, R23, UR5, PT, P0 ;  /* 0x0000000517007c0c */ /* 0x000fe2000bf06100 */
[----:B------:R1:W-:-:S12]  /*0b50*/  STL [R1+0x88], R5 ;  /* 0x0000880501007387 */ /* 0x0003d80000100800 */
[----:B-1----:R-:W-:Y:S05]  /*0b60*/  @P0 BRA `(.L_x_9) ;  /* 0x0000000400380947 */ /* 0x002fea0003800000 */
[----:B------:R-:W1:Y:S01]  /*0b70*/  LDC.64 R14, c[0x0][0x628] ;  /* 0x00018a00ff0e7b82 */ /* 0x000e620000000a00 */
[----:B------:R-:W-:Y:S02]  /*0b80*/  IMAD.MOV.U32 R4, RZ, RZ, R19 ;  /* 0x000000ffff047224 */ /* 0x000fe400078e0013 */
[----:B------:R-:W-:-:S05]  /*0b90*/  IMAD.MOV.U32 R5, RZ, RZ, R23 ;  /* 0x000000ffff057224 */ /* 0x000fca00078e0017 */
[----:B------:R-:W2:Y:S08]  /*0ba0*/  LDC R10, c[0x0][0x630] ;  /* 0x00018c00ff0a7b82 */ /* 0x000eb00000000800 */
[----:B------:R-:W3:Y:S01]  /*0bb0*/  LDC.64 R16, c[0x0][0x620] ;  /* 0x00018800ff107b82 */ /* 0x000ee20000000a00 */
[----:B-1----:R-:W-:-:S04]  /*0bc0*/  ISETP.NE.U32.AND P0, PT, R14, RZ, PT ;  /* 0x000000ff0e00720c */ /* 0x002fc80003f05070 */
[----:B------:R-:W-:-:S13]  /*0bd0*/  ISETP.NE.AND.EX P0, PT, R15, RZ, PT, P0 ;  /* 0x000000ff0f00720c */ /* 0x000fda0003f05300 */
[----:B--23--:R-:W-:Y:S05]  /*0be0*/  @!P0 BRA `(.L_x_10) ;  /* 0x0000000000288947 */ /* 0x00cfea0003800000 */
[----:B------:R-:W1:Y:S02]  /*0bf0*/  LDC R9, c[0x0][0x634] ;  /* 0x00018d00ff097b82 */ /* 0x000e640000000800 */
[----:B-1----:R-:W-:-:S05]  /*0c00*/  IADD3 R9, P0, R19, R9, RZ ;  /* 0x0000000913097210 */ /* 0x002fca0007f1e0ff */
[----:B------:R-:W-:-:S04]  /*0c10*/  IMAD.X R13, RZ, RZ, R23, P0 ;  /* 0x000000ffff0d7224 */ /* 0x000fc800000e0617 */
[----:B------:R-:W-:-:S04]  /*0c20*/  IMAD.WIDE.U32 R4, R13, R14, RZ ;  /* 0x0000000e0d047225 */ /* 0x000fc800078e00ff */
[----:B------:R-:W-:-:S04]  /*0c30*/  IMAD.WIDE.U32 R6, P0, R9, R15, R4 ;  /* 0x0000000f09067225 */ /* 0x000fc80007800004 */
[----:B------:R-:W-:-:S04]  /*0c40*/  IMAD.WIDE.U32 R4, R9, R14, RZ ;  /* 0x0000000e09047225 */ /* 0x000fc800078e00ff */
[----:B------:R-:W-:Y:S01]  /*0c50*/  IMAD.X R9, RZ, RZ, RZ, P0 ;  /* 0x000000ffff097224 */ /* 0x000fe200000e06ff */
[----:B------:R-:W-:Y:S01]  /*0c60*/  IADD3 RZ, P0, R5, R6, RZ ;  /* 0x0000000605ff7210 */ /* 0x000fe20007f1e0ff */
[----:B------:R-:W-:-:S04]  /*0c70*/  IMAD.MOV.U32 R8, RZ, RZ, R7 ;  /* 0x000000ffff087224 */ /* 0x000fc800078e0007 */
[----:B------:R-:W-:-:S08]  /*0c80*/  IMAD.WIDE.U32.X R4, R13, R15, R8, P0 ;  /* 0x0000000f0d047225 */ /* 0x000fd000000e0408 */
.L_x_10:
[----:B------:R-:W1:Y:S01]  /*0c90*/  LDC.64 R20, c[0x0][0x640] ;  /* 0x00019000ff147b82 */ /* 0x000e620000000a00 */
[-C--:B------:R-:W-:Y:S01]  /*0ca0*/  SHF.R.U64 R22, R4, R10.reuse, R5 ;  /* 0x0000000a04167219 */ /* 0x080fe20000001205 */
[----:B------:R-:W-:Y:S01]  /*0cb0*/  IMAD.MOV.U32 R4, RZ, RZ, R19 ;  /* 0x000000ffff047224 */ /* 0x000fe200078e0013 */
[----:B------:R-:W-:Y:S01]  /*0cc0*/  SHF.R.U32.HI R3, RZ, R10, R5 ;  /* 0x0000000aff037219 */ /* 0x000fe20000011605 */
[----:B------:R-:W-:Y:S01]  /*0cd0*/  IMAD.MOV.U32 R5, RZ, RZ, R23 ;  /* 0x000000ffff057224 */ /* 0x000fe200078e0017 */
[----:B------:R-:W-:Y:S01]  /*0ce0*/  IADD3 R7, P0, RZ, -R22, RZ ;  /* 0x80000016ff077210 */ /* 0x000fe20007f1e0ff */
[----:B0-----:R-:W-:Y:S02]  /*0cf0*/  IMAD R23, R11, R12, R2 ;  /* 0x0000000c0b177224 */ /* 0x001fe400078e0202 */
[----:B------:R-:W0:Y:S01]  /*0d00*/  LDC R8, c[0x0][0x618] ;  /* 0x00018600ff087b82 */ /* 0x000e220000000800 */
[----:B------:R-:W-:Y:S02]  /*0d10*/  IMAD.MOV.U32 R11, RZ, RZ, 0x1 ;  /* 0x00000001ff0b7424 */ /* 0x000fe400078e00ff */
[----:B------:R-:W-:-:S02]  /*0d20*/  IMAD.X R3, RZ, RZ, ~R3, P0 ;  /* 0x000000ffff037224 */ /* 0x000fc400000e0e03 */
[----:B------:R-:W-:-:S03]  /*0d30*/  IMAD.WIDE.U32 R4, R7, R16, R4 ;  /* 0x0000001007047225 */ /* 0x000fc600078e0004 */
[----:B------:R-:W2:Y:S01]  /*0d40*/  LDC R14, c[0x0][0x608] ;  /* 0x00018200ff0e7b82 */ /* 0x000ea20000000800 */
[----:B------:R-:W-:-:S04]  /*0d50*/  IMAD R6, R3, R16, RZ ;  /* 0x0000001003067224 */ /* 0x000fc800078e02ff */
[----:B------:R-:W-:-:S03]  /*0d60*/  IMAD R3, R7, R17, R6 ;  /* 0x0000001107037224 */ /* 0x000fc600078e0206 */
[----:B------:R-:W3:Y:S01]  /*0d70*/  LDC R18, c[0x0][0x658] ;  /* 0x00019600ff127b82 */ /* 0x000ee20000000800 */
[----:B------:R-:W-:Y:S01]  /*0d80*/  IMAD.IADD R3, R5, 0x1, R3 ;  /* 0x0000000105037824 */ /* 0x000fe200078e0203 */
[----:B-1----:R-:W-:Y:S01]  /*0d90*/  ISETP.NE.U32.AND P0, PT, R20, RZ, PT ;  /* 0x000000ff1400720c */ /* 0x002fe20003f05070 */
[----:B------:R-:W-:-:S03]  /*0da0*/  IMAD.MOV.U32 R5, RZ, RZ, -0x1 ;  /* 0xffffffffff057424 */ /* 0x000fc600078e00ff */
[----:B------:R-:W-:Y:S02]  /*0db0*/  ISETP.NE.AND.EX P0, PT, R21, RZ, PT, P0 ;  /* 0x000000ff1500720c */ /* 0x000fe40003f05300 */
[----:B------:R-:W1:Y:S01]  /*0dc0*/  LDC R13, c[0x0][0x600] ;  /* 0x00018000ff0d7b82 */ /* 0x000e620000000800 */
[-CC-:B0-----:R-:W-:Y:S02]  /*0dd0*/  SHF.R.U64 R10, R4, R8.reuse, R3.reuse ;  /* 0x00000008040a7219 */ /* 0x181fe40000001203 */
[----:B------:R-:W-:-:S05]  /*0de0*/  SHF.R.U32.HI R3, RZ, R8, R3 ;  /* 0x00000008ff037219 */ /* 0x000fca0000011603 */
[----:B------:R-:W0:Y:S01]  /*0df0*/  LDC R15, c[0x0][0x648] ;  /* 0x00019200ff0f7b82 */ /* 0x000e220000000800 */
[-CC-:B--2---:R-:W-:Y:S02]  /*0e00*/  SHF.R.U64 R19, R10, R14.reuse, R3.reuse ;  /* 0x0000000e0a137219 */ /* 0x184fe40000001203 */
[----:B------:R-:W-:-:S05]  /*0e10*/  SHF.R.U32.HI R3, RZ, R14, R3 ;  /* 0x0000000eff037219 */ /* 0x000fca0000011603 */
[----:B------:R-:W2:Y:S01]  /*0e20*/  LDC R17, c[0x0][0x638] ;  /* 0x00018e00ff117b82 */ /* 0x000ea20000000800 */
[-C--:B---3--:R-:W-:Y:S02]  /*0e30*/  SHF.L.U32 R2, R5, R18.reuse, RZ ;  /* 0x0000001205027219 */ /* 0x088fe400000006ff */
[--C-:B------:R-:W-:Y:S02]  /*0e40*/  SHF.R.U64 R12, R19, R18, R3.reuse ;  /* 0x00000012130c7219 */ /* 0x100fe40000001203 */
[----:B------:R-:W-:Y:S02]  /*0e50*/  LOP3.LUT R8, RZ, R2, RZ, 0x33, !PT ;  /* 0x00000002ff087212 */ /* 0x000fe400078e33ff */
[----:B------:R-:W-:Y:S01]  /*0e60*/  SHF.R.U32.HI R3, RZ, R18, R3 ;  /* 0x00000012ff037219 */ /* 0x000fe20000011603 */
[----:B------:R-:W3:Y:S01]  /*0e70*/  LDC R16, c[0x0][0x610] ;  /* 0x00018400ff107b82 */ /* 0x000ee20000000800 */
[----:B------:R-:W-:Y:S01]  /*0e80*/  IMAD.MOV.U32 R2, RZ, RZ, R12 ;  /* 0x000000ffff027224 */ /* 0x000fe200078e000c */
[----:B------:R-:W-:Y:S06]  /*0e90*/  @!P0 BRA `(.L_x_11) ;  /* 0x0000000000288947 */ /* 0x000fec0003800000 */
[----:B------:R-:W4:Y:S02]  /*0ea0*/  LDC R7, c[0x0][0x64c] ;  /* 0x00019300ff077b82 */ /* 0x000f240000000800 */
[----:B----4-:R-:W-:-:S05]  /*0eb0*/  IADD3 R7, P0, R12, R7, RZ ;  /* 0x000000070c077210 */ /* 0x010fca0007f1e0ff */
        /* <DEDUP_REMOVED lines=8> */
.L_x_11:
[----:B0-----:R-:W-:Y:S01]  /*0f40*/  SHF.R.U64 R4, R2, R15, R3 ;  /* 0x0000000f02047219 */ /* 0x001fe20000001203 */
[----:B-1----:R-:W-:Y:S01]  /*0f50*/  VIADD R5, R13, 0xffffffff ;  /* 0xffffffff0d057836 */ /* 0x002fe20000000000 */
[----:B------:R-:W-:Y:S02]  /*0f60*/  SHF.L.U32 R2, R11, R18, RZ ;  /* 0x000000120b027219 */ /* 0x000fe400000006ff */
[----:B------:R-:W-:Y:S01]  /*0f70*/  LOP3.LUT R3, R19, R8, RZ, 0xc0, !PT ;  /* 0x0000000813037212 */ /* 0x000fe200078ec0ff */
[----:B------:R-:W-:Y:S01]  /*0f80*/  IMAD.MOV R6, RZ, RZ, -R4 ;  /* 0x000000ffff067224 */ /* 0x000fe200078e0a04 */
[----:B------:R-:W-:Y:S02]  /*0f90*/  SEL R0, R0, R23, !P2 ;  /* 0x0000001700007207 */ /* 0x000fe40005000000 */
[----:B------:R-:W-:Y:S01]  /*0fa0*/  LOP3.LUT R5, R10, R5, RZ, 0xc0, !PT ;  /* 0x000000050a057212 */ /* 0x000fe200078ec0ff */
[----:B------:R-:W-:Y:S01]  /*0fb0*/  IMAD R3, R2, R4, R3 ;  /* 0x0000000402037224 */ /* 0x000fe200078e0203 */
[----:B------:R-:W-:Y:S01]  /*0fc0*/  R2UR UR22, R22 ;  /* 0x00000000161672ca */ /* 0x000fe200000e0000 */
[----:B--2---:R-:W-:-:S02]  /*0fd0*/  IMAD R2, R6, R17, R12 ;  /* 0x0000001106027224 */ /* 0x004fc400078e020c */
[----:B---3--:R-:W-:Y:S02]  /*0fe0*/  IMAD R0, R3, R16, R0 ;  /* 0x0000001003007224 */ /* 0x008fe400078e0200 */
[----:B------:R-:W-:Y:S02]  /*0ff0*/  IMAD R3, R2, R13, R5 ;  /* 0x0000000d02037224 */ /* 0x000fe400078e0205 */
[----:B------:R-:W-:-:S03]  /*1000*/  IMAD.MOV.U32 R4, RZ, RZ, 0x1 ;  /* 0x00000001ff047424 */ /* 0x000fc600078e00ff */
[----:B------:R-:W-:Y:S02]  /*1010*/  SEL R2, R3, R0, !P2 ;  /* 0x0000000003027207 */ /* 0x000fe40005000000 */
[----:B------:R-:W-:-:S03]  /*1020*/  SEL R0, R0, R3, !P2 ;  /* 0x0000000300007207 */ /* 0x000fc60005000000 */
[----:B------:R1:W-:Y:S04]  /*1030*/  STL [R1+0x88], R2 ;  /* 0x0000880201007387 */ /* 0x0003e80000100800 */
[----:B------:R1:W-:Y:S02]  /*1040*/  STL [R1+0x8c], R0 ;  /* 0x00008c0001007387 */ /* 0x0003e40000100800 */
.L_x_9:
[----:B------:R-:W-:-:S08]  /*1050*/  NOP ;  /* 0x0000000000007918 */ /* 0x000fd00000000000 */
[----:B------:R-:W2:Y:S02]  /*1060*/  USETMAXREG.TRY_ALLOC.CTAPOOL UP0, 0xe8 ;  /* 0x000000e8000079c8 */ /* 0x000ea40008000600 */
[----:B--2---:R-:W-:-:S13]  /*1070*/  PLOP3.LUT P0, PT, PT, PT, UP0, 0x80, 0x0 ;  /* 0x000000000000781c */ /* 0x004fda0003f0f008 */
[----:B------:R-:W-:Y:S05]  /*1080*/  @!P0 BRA `(.L_x_9) ;  /* 0xfffffffc00f08947 */ /* 0x000fea000383ffff */
[----:B------:R-:W-:Y:S01]  /*1090*/  ULDC.64 UR4, c[0x0][0x598] ;  /* 0x0001660000047ab9 */ /* 0x000fe20000000a00 */
[----:B------:R-:W-:Y:S01]  /*10a0*/  ULDC.64 UR16, c[0x0][0x208] ;  /* 0x0000820000107ab9 */ /* 0x000fe20000000a00 */
[----:B------:R-:W-:-:S04]  /*10b0*/  ISETP.NE.U32.AND P0, PT, RZ, UR4, PT ;  /* 0x00000004ff007c0c */ /* 0x000fc8000bf05070 */
[----:B------:R-:W-:-:S13]  /*10c0*/  ISETP.NE.AND.EX P0, PT, RZ, UR5, PT, P0 ;  /* 0x00000005ff007c0c */ /* 0x000fda000bf05300 */
[----:B------:R-:W-:Y:S05]  /*10d0*/  @!P0 BRA `(.L_x_12) ;  /* 0x0000000000208947 */ /* 0x000fea0003800000 */
[----:B-1----:R-:W1:Y:S02]  /*10e0*/  LDC.64 R2, c[0x0][0x598] ;  /* 0x00016600ff027b82 */ /* 0x002e640000000a00 */
[----:B-1----:R-:W2:Y:S02]  /*10f0*/  LDG.E.64 R2, desc[UR16][R2.64] ;  /* 0x0000001002027981 */ /* 0x002ea4000c1e1b00 */
[----:B--2---:R-:W-:-:S04]  /*1100*/  ISETP.NE.U32.AND P0, PT, R2, RZ, PT ;  /* 0x000000ff0200720c */ /* 0x004fc80003f05070 */
[----:B------:R-:W-:-:S13]  /*1110*/  ISETP.NE.AND.EX P0, PT, R3, RZ, PT, P0 ;  /* 0x000000ff0300720c */ /* 0x000fda0003f05300 */
[----:B------:R-:W-:Y:S05]  /*1120*/  @!P0 BRA `(.L_x_12) ;  /* 0x00000000000c8947 */ /* 0x000fea0003800000 */
[----:B------:R-:W2:Y:S02]  /*1130*/  LD.E R2, desc[UR16][R2.64] ;  /* 0x0000001002027980 */ /* 0x000ea4000c101900 */
[----:B--2---:R-:W-:Y:S01]  /*1140*/  R2UR UR20, R2 ;  /* 0x00000000021472ca */ /* 0x004fe200000e0000 */
[----:B------:R-:W-:-:S14]  /*1150*/  BRA `(.L_x_13) ;  /* 0x0000000000247947 */ /* 0x000fdc0003800000 */
.L_x_12:
[----:B------:R-:W-:Y:S02]  /*1160*/  ULDC.64 UR4, c[0x0][0x588] ;  /* 0x0001620000047ab9 */ /* 0x000fe40000000a00 */
[----:B------:R-:W-:-:S04]  /*1170*/  ISETP.NE.U32.AND P0, PT, RZ, UR4, PT ;  /* 0x00000004ff007c0c */ /* 0x000fc8000bf05070 */
[----:B------:R-:W-:-:S13]  /*1180*/  ISETP.NE.AND.EX P0, PT, RZ, UR5, PT, P0 ;  /* 0x00000005ff007c0c */ /* 0x000fda000bf05300 */
[----:B------:R-:W-:Y:S05]  /*1190*/  @!P0 BRA `(.L_x_14) ;  /* 0x0000000000108947 */ /* 0x000fea0003800000 */
[----:B-1----:R-:W1:Y:S02]  /*11a0*/  LDC.64 R2, c[0x0][0x588] ;  /* 0x00016200ff027b82 */ /* 0x002e640000000a00 */
[----:B-1----:R-:W2:Y:S02]  /*11b0*/  LDG.E R2, desc[UR16][R2.64] ;  /* 0x0000001002027981 */ /* 0x002ea4000c1e1900 */
[----:B--2---:R-:W-:Y:S01]  /*11c0*/  R2UR UR20, R2 ;  /* 0x00000000021472ca */ /* 0x004fe200000e0000 */
[----:B------:R-:W-:-:S14]  /*11d0*/  BRA `(.L_x_13) ;  /* 0x0000000000047947 */ /* 0x000fdc0003800000 */
.L_x_14:
[----:B------:R-:W-:-:S05]  /*11e0*/  ULDC UR20, c[0x0][0x580] ;  /* 0x0001600000147ab9 */ /* 0x000fca0000000800 */
.L_x_13:
[----:B------:R-:W-:Y:S02]  /*11f0*/  ULDC.64 UR4, c[0x0][0x5a0] ;  /* 0x0001680000047ab9 */ /* 0x000fe40000000a00 */
        /* <DEDUP_REMOVED lines=11> */
.L_x_15:
        /* <DEDUP_REMOVED lines=8> */
.L_x_17:
[----:B------:R-:W-:-:S05]  /*1330*/  ULDC UR19, c[0x0][0x584] ;  /* 0x0001610000137ab9 */ /* 0x000fca0000000800 */
.L_x_16:
[----:B------:R-:W-:-:S13]  /*1340*/  LOP3.LUT P0, RZ, R4, 0xff, RZ, 0xc0, !PT ;  /* 0x000000ff04ff7812 */ /* 0x000fda000780c0ff */
[----:B------:R-:W-:Y:S05]  /*1350*/  @!P0 EXIT ;  /* 0x000000000000894d */ /* 0x000fea0003800000 */
[----:B------:R-:W-:Y:S01]  /*1360*/  ULDC UR4, c[0x0][0x28c] ;  /* 0x0000a30000047ab9 */ /* 0x000fe20000000800 */
[----:B------:R-:W-:Y:S02]  /*1370*/  ULOP3.LUT UR21, UR13, 0x1, URZ, 0xfc, !UPT ;  /* 0x000000010d157892 */ /* 0x000fe4000f8efc3f */
[----:B------:R-:W-:-:S04]  /*1380*/  UIADD3 UR4, UR4, 0x3f, URZ ;  /* 0x0000003f04047890 */ /* 0x000fc8000fffe03f */
[----:B------:R-:W-:-:S04]  /*1390*/  USHF.R.S32.HI UR5, URZ, 0x1f, UR4 ;  /* 0x0000001f3f057899 */ /* 0x000fc80008011404 */
[----:B------:R-:W-:-:S03]  /*13a0*/  ULEA.HI UR5, UR5, UR4, URZ, 0x6 ;  /* 0x0000000405057291 */ /* 0x000fc6000f8f303f */
[----:B------:R-:W-:Y:S01]  /*13b0*/  UMOV UR4, URZ ;  /* 0x0000003f00047c82 */ /* 0x000fe20008000000 */
[----:B------:R-:W-:-:S03]  /*13c0*/  USHF.R.S32.HI UR12, URZ, 0x6, UR5 ;  /* 0x000000063f0c7899 */ /* 0x000fc60008011405 */
[----:B------:R-:W-:-:S09]  /*13d0*/  UMOV UR5, URZ ;  /* 0x0000003f00057c82 */ /* 0x000fd20008000000 */
.L_x_300:
[----:B-1----:R-:W1:Y:S01]  /*13e0*/  S2R R0, SR_TID.X ;  /* 0x0000000000007919 */ /* 0x002e620000002100 */
[----:B--2---:R-:W2:Y:S01]  /*13f0*/  S2UR UR11, SR_CgaCtaId ;  /* 0x00000000000b79c3 */ /* 0x004ea20000008800 */
[----:B------:R-:W-:Y:S01]  /*1400*/  UMOV UR14, 0x400 ;  /* 0x00000400000e7882 */ /* 0x000fe20000000000 */
[----:B------:R-:W-:Y:S01]  /*1410*/  UMOV UR6, URZ ;  /* 0x0000003f00067c82 */ /* 0x000fe20008000000 */
[----:B------:R-:W-:Y:S01]  /*1420*/  STL [R1+0x74], RZ ;  /* 0x000074ff01007387 */ /* 0x000fe20000100800 */
[----:B------:R-:W-:Y:S01]  /*1430*/  UMOV UR7, URZ ;  /* 0x0000003f00077c82 */ /* 0x000fe20008000000 */
[----:B------:R-:W-:Y:S01]  /*1440*/  UMOV UR8, URZ ;  /* 0x0000003f00087c82 */ /* 0x000fe20008000000 */
[----:B------:R-:W-:Y:S01]  /*1450*/  UMOV UR18, UR5 ;  /* 0x0000000500127c82 */ /* 0x000fe20008000000 */
[----:B------:R-:W-:Y:S01]  /*1460*/  STL [R1+0x70], RZ ;  /* 0x000070ff01007387 */ /* 0x000fe20000100800 */
[----:B---3--:R-:W3:Y:S01]  /*1470*/  LDC R2, c[0x0][0x28c] ;  /* 0x0000a300ff027b82 */ /* 0x008ee20000000800 */
[----:B------:R-:W-:-:S02]  /*1480*/  CS2R R4, SRZ ;  /* 0x0000000000047805 */ /* 0x000fc4000001ff00 */
[----:B------:R-:W-:Y:S01]  /*1490*/  CS2R R6, SRZ ;  /* 0x0000000000067805 */ /* 0x000fe2000001ff00 */
[----:B------:R-:W-:Y:S01]  /*14a0*/  STL [R1+0x6c], RZ ;  /* 0x00006cff01007387 */ /* 0x000fe20000100800 */
[----:B------:R-:W-:Y:S02]  /*14b0*/  CS2R R8, SRZ ;  /* 0x0000000000087805 */ /* 0x000fe4000001ff00 */
[----:B------:R-:W-:Y:S02]  /*14c0*/  CS2R R10, SRZ ;  /* 0x00000000000a7805 */ /* 0x000fe4000001ff00 */
[----:B------:R-:W-:Y:S01]  /*14d0*/  CS2R R12, SRZ ;  /* 0x00000000000c7805 */ /* 0x000fe2000001ff00 */
[----:B------:R-:W-:Y:S01]  /*14e0*/  STL [R1+0x68], RZ ;  /* 0x000068ff01007387 */ /* 0x000fe20000100800 */
[----:B------:R-:W-:Y:S02]  /*14f0*/  CS2R R14, SRZ ;  /* 0x00000000000e7805 */ /* 0x000fe4000001ff00 */
[----:B------:R-:W-:-:S02]  /*1500*/  CS2R R16, SRZ ;  /* 0x0000000000107805 */ /* 0x000fc4000001ff00 */
[----:B0-----:R-:W-:Y:S01]  /*1510*/  CS2R R18, SRZ ;  /* 0x0000000000127805 */ /* 0x001fe2000001ff00 */
[----:B------:R-:W-:Y:S01]  /*1520*/  STL [R1+0x64], RZ ;  /* 0x000064ff01007387 */ /* 0x000fe20000100800 */
[----:B------:R-:W-:Y:S02]  /*1530*/  CS2R R20, SRZ ;  /* 0x0000000000147805 */ /* 0x000fe4000001ff00 */
[----:B------:R-:W-:Y:S02]  /*1540*/  CS2R R22, SRZ ;  /* 0x0000000000167805 */ /* 0x000fe4000001ff00 */
[----:B------:R-:W-:Y:S01]  /*1550*/  CS2R R152, SRZ ;  /* 0x0000000000987805 */ /* 0x000fe2000001ff00 */
[----:B------:R-:W-:Y:S01]  /*1560*/  STL [R1+0x60], RZ ;  /* 0x000060ff01007387 */ /* 0x000fe20000100800 */
[----:B--2---:R-:W-:Y:S01]  /*1570*/  ULEA UR14, UR11, UR14, 0x18 ;  /* 0x0000000e0b0e7291 */ /* 0x004fe2000f8ec03f */
[----:B------:R-:W-:Y:S02]  /*1580*/  CS2R R154, SRZ ;  /* 0x00000000009a7805 */ /* 0x000fe4000001ff00 */
[----:B------:R-:W-:Y:S01]  /*1590*/  CS2R R156, SRZ ;  /* 0x00000000009c7805 */ /* 0x000fe2000001ff00 */
[----:B------:R-:W-:Y:S01]  /*15a0*/  STL [R1+0x5c], RZ ;  /* 0x00005cff01007387 */ /* 0x000fe20000100800 */
[----:B------:R-:W-:-:S02]  /*15b0*/  CS2R R158, SRZ ;  /* 0x00000000009e7805 */ /* 0x000fc4000001ff00 */
[----:B------:R-:W-:Y:S02]  /*15c0*/  CS2R R160, SRZ ;  /* 0x0000000000a07805 */ /* 0x000fe4000001ff00 */
[----:B------:R-:W-:Y:S02]  /*15d0*/  CS2R R162, SRZ ;  /* 0x0000000000a27805 */ /* 0x000fe4000001ff00 */
[----:B-1----:R-:W-:Y:S01]  /*15e0*/  LOP3.LUT R0, R0, 0x80, RZ, 0xc0, !PT ;  /* 0x0000008000007812 */ /* 0x002fe200078ec0ff */
[----:B------:R-:W-:Y:S01]  /*15f0*/  STL [R1+0x58], RZ ;  /* 0x000058ff01007387 */ /* 0x000fe20000100800 */
[----:B---3--:R-:W-:Y:S02]  /*1600*/  ISETP.GE.AND P0, PT, R2, 0x1, PT ;  /* 0x000000010200780c */ /* 0x008fe40003f06270 */
[----:B------:R-:W-:Y:S02]  /*1610*/  CS2R R2, SRZ ;  /* 0x0000000000027805 */ /* 0x000fe4000001ff00 */
[----:B------:R-:W-:Y:S01]  /*1620*/  SHF.R.U32.HI R0, RZ, 0x7, R0 ;  /* 0x00000007ff007819 */ /* 0x000fe20000011600 */
[----:B------:R-:W-:Y:S01]  /*1630*/  STL [R1+0x54], RZ ;  /* 0x000054ff01007387 */ /* 0x000fe20000100800 */
[----:B------:R-:W-:-:S02]  /*1640*/  CS2R R164, SRZ ;  /* 0x0000000000a47805 */ /* 0x000fc4000001ff00 */
[----:B------:R-:W-:Y:S02]  /*1650*/  CS2R R166, SRZ ;  /* 0x0000000000a67805 */ /* 0x000fe4000001ff00 */
[----:B------:R-:W-:Y:S01]  /*1660*/  CS2R R168, SRZ ;  /* 0x0000000000a87805 */ /* 0x000fe2000001ff00 */
[----:B------:R-:W-:Y:S01]  /*1670*/  STL [R1+0x50], RZ ;  /* 0x000050ff01007387 */ /* 0x000fe20000100800 */
[----:B------:R-:W-:Y:S02]  /*1680*/  CS2R R170, SRZ ;  /* 0x0000000000aa7805 */ /* 0x000fe4000001ff00 */
[----:B------:R-:W-:Y:S02]  /*1690*/  CS2R R172, SRZ ;  /* 0x0000000000ac7805 */ /* 0x000fe4000001ff00 */
[----:B------:R-:W-:Y:S01]  /*16a0*/  CS2R R174, SRZ ;  /* 0x0000000000ae7805 */ /* 0x000fe2000001ff00 */
[----:B------:R-:W0:Y:S01]  /*16b0*/  SHFL.IDX PT, R0, R0, RZ, 0x1f ;  /* 0x00001fff00007589 */ /* 0x000e2200000e0000 */
[----:B------:R-:W-:-:S02]  /*16c0*/  CS2R R176, SRZ ;  /* 0x0000000000b07805 */ /* 0x000fc4000001ff00 */
[----:B------:R-:W-:Y:S02]  /*16d0*/  CS2R R178, SRZ ;  /* 0x0000000000b27805 */ /* 0x000fe4000001ff00 */
[----:B------:R-:W-:Y:S01]  /*16e0*/  CS2R R180, SRZ ;  /* 0x0000000000b47805 */ /* 0x000fe2000001ff00 */
[----:B------:R1:W-:Y:S01]  /*16f0*/  STL [R1+0x4c], RZ ;  /* 0x00004cff01007387 */ /* 0x0003e20000100800 */
[----:B------:R-:W-:Y:S02]  /*1700*/  CS2R R182, SRZ ;  /* 0x0000000000b67805 */ /* 0x000fe4000001ff00 */
[----:B------:R-:W-:Y:S02]  /*1710*/  CS2R R184, SRZ ;  /* 0x0000000000b87805 */ /* 0x000fe4000001ff00 */
[----:B------:R-:W-:Y:S01]  /*1720*/  CS2R R186, SRZ ;  /* 0x0000000000ba7805 */ /* 0x000fe2000001ff00 */
[----:B------:R1:W-:Y:S01]  /*1730*/  STL [R1+0x48], RZ ;  /* 0x000048ff01007387 */ /* 0x0003e20000100800 */
        /* <DEDUP_REMOVED lines=14> */
[----:B------:R-:W-:Y:S02]  /*1820*/  CS2R R210, SRZ ;  /* 0x0000000000d27805 */ /* 0x000fe4000001ff00 */
[----:B0-----:R-:W-:Y:S01]  /*1830*/  R2UR UR9, R0 ;  /* 0x00000000000972ca */ /* 0x001fe200000e0000 */
[----:B------:R1:W-:Y:S01]  /*1840*/  STL [R1+0x38], RZ ;  /* 0x000038ff01007387 */ /* 0x0003e20000100800 */
[----:B------:R-:W-:Y:S01]  /*1850*/  IMAD.MOV.U32 R0, RZ, RZ, RZ ;  /* 0x000000ffff007224 */ /* 0x000fe200078e00ff */
[----:B------:R-:W-:-:S02]  /*1860*/  CS2R R212, SRZ ;  /* 0x0000000000d47805 */ /* 0x000fc4000001ff00 */
[----:B------:R-:W-:Y:S01]  /*1870*/  CS2R R214, SRZ ;  /* 0x0000000000d67805 */ /* 0x000fe2000001ff00 */
[----:B------:R1:W-:Y:S01]  /*1880*/  STL [R1+0x34], RZ ;  /* 0x000034ff01007387 */ /* 0x0003e20000100800 */
[----:B------:R-:W-:Y:S02]  /*1890*/  CS2R R216, SRZ ;  /* 0x0000000000d87805 */ /* 0x000fe4000001ff00 */
[----:B------:R-:W-:Y:S02]  /*18a0*/  CS2R R218, SRZ ;  /* 0x0000000000da7805 */ /* 0x000fe4000001ff00 */
[----:B------:R-:W-:Y:S01]  /*18b0*/  CS2R R220, SRZ ;  /* 0x0000000000dc7805 */ /* 0x000fe2000001ff00 */
[----:B------:R1:W-:Y:S01]  /*18c0*/  STL [R1+0x30], RZ ;  /* 0x000030ff01007387 */ /* 0x0003e20000100800 */
[----:B------:R-:W-:Y:S02]  /*18d0*/  CS2R R222, SRZ ;  /* 0x0000000000de7805 */ /* 0x000fe4000001ff00 */
[----:B------:R-:W-:Y:S01]  /*18e0*/  CS2R R224, SRZ ;  /* 0x0000000000e07805 */ /* 0x000fe2000001ff00 */
[----:B------:R-:W-:Y:S01]  /*18f0*/  IMAD.MOV.U32 R226, RZ, RZ, RZ ;  /* 0x000000ffffe27224 */ /* 0x000fe200078e00ff */
[----:B------:R1:W-:Y:S01]  /*1900*/  STL [R1+0x2c], RZ ;  /* 0x00002cff01007387 */ /* 0x0003e20000100800 */
[----:B------:R-:W-:Y:S01]  /*1910*/  ULEA.HI UR10, UR9, UR9, URZ, 0x1 ;  /* 0x00000009090a7291 */ /* 0x000fe2000f8f083f */
[----:B------:R-:W-:Y:S01]  /*1920*/  IMAD.U32 R227, RZ, RZ, UR4 ;  /* 0x00000004ffe37e24 */ /* 0x000fe2000f8e00ff */
[----:B------:R-:W-:Y:S01]  /*1930*/  CS2R R24, SRZ ;  /* 0x0000000000187805 */ /* 0x000fe2000001ff00 */
[----:B------:R1:W-:Y:S01]  /*1940*/  STL [R1+0x28], RZ ;  /* 0x000028ff01007387 */ /* 0x0003e20000100800 */
[----:B------:R-:W-:Y:S01]  /*1950*/  ULOP3.LUT UR10, UR10, 0xffffe, URZ, 0xc0, !UPT ;  /* 0x000ffffe0a0a7892 */ /* 0x000fe2000f8ec03f */
[----:B------:R-:W-:-:S02]  /*1960*/  CS2R R26, SRZ ;  /* 0x00000000001a7805 */ /* 0x000fc4000001ff00 */
[----:B------:R-:W-:Y:S01]  /*1970*/  CS2R R28, SRZ ;  /* 0x00000000001c7805 */ /* 0x000fe2000001ff00 */
[----:B------:R1:W-:Y:S01]  /*1980*/  STL [R1+0x24], RZ ;  /* 0x000024ff01007387 */ /* 0x0003e20000100800 */
[----:B------:R-:W-:Y:S01]  /*1990*/  UIADD3 UR10, UR9, -UR10, URZ ;  /* 0x8000000a090a7290 */ /* 0x000fe2000fffe03f */
[----:B----4-:R-:W-:Y:S02]  /*19a0*/  CS2R R30, SRZ ;  /* 0x00000000001e7805 */ /* 0x010fe4000001ff00 */
[----:B------:R-:W-:Y:S01]  /*19b0*/  CS2R R32, SRZ ;  /* 0x0000000000207805 */ /* 0x000fe2000001ff00 */
[----:B------:R1:W-:Y:S01]  /*19c0*/  STL [R1+0x20], RZ ;  /* 0x000020ff01007387 */ /* 0x0003e20000100800 */
[----:B------:R-:W-:Y:S01]  /*19d0*/  ULEA UR10, UR10, UR14, 0xc ;  /* 0x0000000e0a0a7291 */ /* 0x000fe2000f8e603f */
[----:B------:R-:W-:Y:S02]  /*19e0*/  CS2R R34, SRZ ;  /* 0x0000000000227805 */ /* 0x000fe4000001ff00 */
[----:B------:R-:W-:Y:S01]  /*19f0*/  CS2R R36, SRZ ;  /* 0x0000000000247805 */ /* 0x000fe2000001ff00 */
[----:B------:R1:W-:Y:S01]  /*1a00*/  STL [R1+0x1c], RZ ;  /* 0x00001cff01007387 */ /* 0x0003e20000100800 */
[----:B------:R-:W-:Y:S01]  /*1a10*/  UIADD3 UR10, UR10, 0x180, URZ ;  /* 0x000001800a0a7890 */ /* 0x000fe2000fffe03f */
[----:B------:R-:W-:-:S02]  /*1a20*/  CS2R R38, SRZ ;  /* 0x0000000000267805 */ /* 0x000fc4000001ff00 */
[----:B------:R-:W-:Y:S01]  /*1a30*/  CS2R R40, SRZ ;  /* 0x0000000000287805 */ /* 0x000fe2000001ff00 */
[----:B------:R1:W-:Y:S01]  /*1a40*/  STL [R1+0x18], RZ ;  /* 0x000018ff01007387 */ /* 0x0003e20000100800 */
[----:B------:R-:W-:Y:S01]  /*1a50*/  USHF.R.U32.HI UR10, URZ, 0x4, UR10 ;  /* 0x000000043f0a7899 */ /* 0x000fe2000801160a */
[----:B------:R-:W-:Y:S02]  /*1a60*/  CS2R R42, SRZ ;  /* 0x00000000002a7805 */ /* 0x000fe4000001ff00 */
[----:B------:R-:W-:Y:S01]  /*1a70*/  CS2R R44, SRZ ;  /* 0x00000000002c7805 */ /* 0x000fe2000001ff00 */
[----:B------:R1:W-:Y:S01]  /*1a80*/  STL [R1+0x14], RZ ;  /* 0x000014ff01007387 */ /* 0x0003e20000100800 */
[----:B------:R-:W-:Y:S01]  /*1a90*/  ULOP3.LUT UR15, UR10, 0x3fff, URZ, 0xc0, !UPT ;  /* 0x00003fff0a0f7892 */ /* 0x000fe2000f8ec03f */
        /* <DEDUP_REMOVED lines=18> */
[----:B------:R1:W-:Y:S01]  /*1bc0*/  STL [R1], RZ ;  /* 0x000000ff01007387 */ /* 0x0003e20000100800 */
[----:B------:R-:W-:-:S02]  /*1bd0*/  CS2R R74, SRZ ;  /* 0x00000000004a7805 */ /* 0x000fc4000001ff00 */
[----:B------:R-:W-:Y:S02]  /*1be0*/  CS2R R76, SRZ ;  /* 0x00000000004c7805 */ /* 0x000fe4000001ff00 */
[----:B------:R-:W-:Y:S02]  /*1bf0*/  CS2R R78, SRZ ;  /* 0x00000000004e7805 */ /* 0x000fe4000001ff00 */
[----:B------:R-:W-:Y:S02]  /*1c00*/  CS2R R80, SRZ ;  /* 0x0000000000507805 */ /* 0x000fe4000001ff00 */
[----:B------:R-:W-:Y:S02]  /*1c10*/  CS2R R82, SRZ ;  /* 0x0000000000527805 */ /* 0x000fe4000001ff00 */
[----:B------:R-:W-:Y:S02]  /*1c20*/  CS2R R84, SRZ ;  /* 0x0000000000547805 */ /* 0x000fe4000001ff00 */
        /* <DEDUP_REMOVED lines=32> */
[----:B------:R-:W-:Y:S01]  /*1e30*/  CS2R R150, SRZ ;  /* 0x0000000000967805 */ /* 0x000fe2000001ff00 */
[----:B-1----:R-:W-:Y:S06]  /*1e40*/  @!P0 BRA `(.L_x_18) ;  /* 0x0000001000688947 */ /* 0x002fec0003800000 */
[----:B------:R-:W-:-:S06]  /*1e50*/  UISETP.NE.AND UP0, UPT, UR21, 0x3, UPT ;  /* 0x000000031500788c */ /* 0x000fcc000bf05270 */
[----:B------:R-:W-:-:S13]  /*1e60*/  PLOP3.LUT P1, PT, PT, PT, UP0, 0x80, 0x0 ;  /* 0x000000000000781c */ /* 0x000fda0003f2f008 */
[----:B------:R-:W-:Y:S05]  /*1e70*/  @!P1 BRA `(.L_x_19) ;  /* 0x0000000000049947 */ /* 0x000fea0003800000 */
[----:B------:R-:W-:Y:S01]  /*1e80*/  BPT.TRAP 0x1 ;  /* 0x000000040000795c */ /* 0x000fe20000300000 */
.L_x_19:
[----:B------:R-:W-:Y:S01]  /*1e90*/  ULEA UR6, UR5, UR14, 0x3 ;  /* 0x0000000e05067291 */ /* 0x000fe2000f8e183f */
[----:B------:R-:W-:-:S05]  /*1ea0*/  IMAD.U32 R0, RZ, RZ, UR4 ;  /* 0x00000004ff007e24 */ /* 0x000fca000f8e00ff */
[----:B------:R-:W-:-:S04]  /*1eb0*/  SHF.L.U32 R0, R0, 0x1f, RZ ;  /* 0x0000001f00007819 */ /* 0x000fc800000006ff */
[----:B------:R0:W1:Y:S01]  /*1ec0*/  SYNCS.PHASECHK.TRANS64.TRYWAIT P0, [UR6], R0 ;  /* 0x00000000ff0075a7 */ /* 0x0000620008000146 */
[----:B------:R-:W-:Y:S05]  /*1ed0*/  @!P1 BRA `(.L_x_20) ;  /* 0x0000000000049947 */ /* 0x000fea0003800000 */
[----:B------:R-:W-:Y:S01]  /*1ee0*/  BPT.TRAP 0x1 ;  /* 0x000000040000795c */ /* 0x000fe20000300000 */
.L_x_20:
[----:B-1----:R-:W-:Y:S05]  /*1ef0*/  @P0 BRA `(.L_x_21) ;  /* 0x0000000000080947 */ /* 0x002fea0003800000 */
[----:B------:R-:W1:Y:S02]  /*1f00*/  SYNCS.PHASECHK.TRANS64.TRYWAIT P0, [UR6], R0 ;  /* 0x00000000ff0075a7 */ /* 0x000e640008000146 */
[----:B-1----:R-:W-:Y:S05]  /*1f10*/  @!P0 BRA `(.L_x_22) ;  /* 0x000000e800208947 */ /* 0x002fea0003800000 */
.L_x_21:
[----:B------:R-:W-:Y:S01]  /*1f20*/  UIADD3 UR6, UR14, 0x12180, URZ ;  /* 0x000121800e067890 */ /* 0x000fe2000fffe03f */
[----:B------:R-:W-:Y:S01]  /*1f30*/  WARPGROUP.ARRIVE ;  /* 0x00000000000079c5 */ /* 0x000fe20000000000 */
[----:B------:R-:W-:Y:S01]  /*1f40*/  ULOP3.LUT UR8, UR15, 0x10000, URZ, 0xfc, !UPT ;  /* 0x000100000f087892 */ /* 0x000fe2000f8efc3f */
[----:B------:R2:W-:Y:S01]  /*1f50*/  STL [R1+0x74], RZ ;  /* 0x000074ff01007387 */ /* 0x0005e20000100800 */
[----:B------:R-:W-:Y:S01]  /*1f60*/  USHF.R.U32.HI UR6, URZ, 0x4, UR6 ;  /* 0x000000043f067899 */ /* 0x000fe20008011606 */
[----:B01----:R-:W-:Y:S01]  /*1f70*/  IMAD.MOV.U32 R0, RZ, RZ, RZ ;  /* 0x000000ffff007224 */ /* 0x003fe200078e00ff */
[----:B------:R-:W-:Y:S01]  /*1f80*/  ULEA UR8, UR5, UR8, 0x9 ;  /* 0x0000000805087291 */ /* 0x000fe2000f8e483f */
[----:B------:R2:W-:Y:S01]  /*1f90*/  STL [R1+0x70], RZ ;  /* 0x000070ff01007387 */ /* 0x0005e20000100800 */
[----:B------:R-:W-:Y:S01]  /*1fa0*/  ULOP3.LUT UR6, UR6, 0x3fff, URZ, 0xc0, !UPT ;  /* 0x00003fff06067892 */ /* 0x000fe2000f8ec03f */
[----:B------:R-:W-:Y:S01]  /*1fb0*/  CS2R R2, SRZ ;  /* 0x0000000000027805 */ /* 0x000fe2000001ff00 */
[----:B------:R-:W-:Y:S01]  /*1fc0*/  UMOV UR9, 0x80000020 ;  /* 0x8000002000097882 */ /* 0x000fe20000000000 */
[----:B------:R-:W-:Y:S01]  /*1fd0*/  UMOV UR11, 0x80000020 ;  /* 0x80000020000b7882 */ /* 0x000fe20000000000 */
[----:B------:R-:W-:Y:S01]  /*1fe0*/  ULOP3.LUT UR6, UR6, 0x10000, URZ, 0xfc, !UPT ;  /* 0x0001000006067892 */ /* 0x000fe2000f8efc3f */
[----:B------:R2:W-:Y:S01]  /*1ff0*/  STL [R1+0x6c], RZ ;  /* 0x00006cff01007387 */ /* 0x0005e20000100800 */
[----:B------:R-:W-:Y:S01]  /*2000*/  ULDC UR7, c[0x0][0x50c] ;  /* 0x0001430000077ab9 */ /* 0x000fe20000000800 */
[----:B------:R-:W-:Y:S01]  /*2010*/  CS2R R4, SRZ ;  /* 0x0000000000047805 */ /* 0x000fe2000001ff00 */
[----:B------:R-:W-:Y:S01]  /*2020*/  ULEA UR10, UR5, UR6, 0xa ;  /* 0x00000006050a7291 */ /* 0x000fe2000f8e503f */
[----:B------:R2:W-:Y:S01]  /*2030*/  STL [R1+0x68], RZ ;  /* 0x000068ff01007387 */ /* 0x0005e20000100800 */
[----:B------:R-:W-:Y:S01]  /*2040*/  UISETP.NE.AND UP0, UPT, UR7, 0x2, UPT ;  /* 0x000000020700788c */ /* 0x000fe2000bf05270 */
[----:B------:R-:W-:Y:S01]  /*2050*/  CS2R R6, SRZ ;  /* 0x0000000000067805 */ /* 0x000fe2000001ff00 */
[----:B------:R-:W-:Y:S01]  /*2060*/  UMOV UR6, 0x2 ;  /* 0x0000000200067882 */ /* 0x000fe20000000000 */
[----:B------:R2:W-:Y:S01]  /*2070*/  STL [R1+0x64], RZ ;  /* 0x000064ff01007387 */ /* 0x0005e20000100800 */
[----:B------:R-:W-:Y:S01]  /*2080*/  USEL UR7, URZ, 0x1, UP0 ;  /* 0x000000013f077887 */ /* 0x000fe20008000000 */
[----:B------:R-:W-:-:S02]  /*2090*/  CS2R R8, SRZ ;  /* 0x0000000000087805 */ /* 0x000fc4000001ff00 */
[----:B------:R-:W-:Y:S01]  /*20a0*/  CS2R R10, SRZ ;  /* 0x00000000000a7805 */ /* 0x000fe2000001ff00 */
[----:B------:R-:W-:Y:S01]  /*20b0*/  QGMMA.64x256x32.F32.E4M3.E4M3 R24, gdesc[UR8], RZ, !UPT ;  /* 0x03e00000081879f3 */ /* 0x000fe2000c7008ff */
[----:B------:R2:W-:Y:S01]  /*20c0*/  STL [R1+0x60], RZ ;  /* 0x000060ff01007387 */ /* 0x0005e20000100800 */
[----:B------:R-:W-:Y:S01]  /*20d0*/  UIADD3 UR8, UR8, 0x2, URZ ;  /* 0x0000000208087890 */ /* 0x000fe2000fffe03f */
[----:B------:R-:W-:Y:S01]  /*20e0*/  ISETP.NE.AND P0, PT, RZ, UR7, PT ;  /* 0x00000007ff007c0c */ /* 0x000fe2000bf05270 */
[----:B------:R-:W-:Y:S01]  /*20f0*/  UIADD3 UR10, UR10, 0x2, URZ ;  /* 0x000000020a0a7890 */ /* 0x000fe2000fffe03f */
[----:B------:R2:W-:Y:S01]  /*2100*/  STL [R1+0x5c], RZ ;  /* 0x00005cff01007387 */ /* 0x0005e20000100800 */
[----:B------:R-:W-:Y:S01]  /*2110*/  UMOV UR9, 0x80000020 ;  /* 0x8000002000097882 */ /* 0x000fe20000000000 */
[----:B------:R-:W-:Y:S01]  /*2120*/  UMOV UR11, 0x80000020 ;  /* 0x80000020000b7882 */ /* 0x000fe20000000000 */
        /* <DEDUP_REMOVED lines=58> */
[----:B------:R-:W-:-:S03]  /*24d0*/  IMAD.MOV.U32 R226, RZ, RZ, RZ ;  /* 0x000000ffffe27224 */ /* 0x000fc600078e00ff */
[----:B------:R2:W-:Y:S04]  /*24e0*/  STL [R1+0x1c], RZ ;  /* 0x00001cff01007387 */ /* 0x0005e80000100800 */
[----:B------:R2:W-:Y:S04]  /*24f0*/  STL [R1+0x18], RZ ;  /* 0x000018ff01007387 */ /* 0x0005e80000100800 */
[----:B------:R2:W-:Y:S04]  /*2500*/  STL [R1+0x14], RZ ;  /* 0x000014ff01007387 */ /* 0x0005e80000100800 */
[----:B------:R2:W-:Y:S04]  /*2510*/  STL [R1+0x10], RZ ;  /* 0x000010ff01007387 */ /* 0x0005e80000100800 */
[----:B------:R2:W-:Y:S04]  /*2520*/  STL [R1+0xc], RZ ;  /* 0x00000cff01007387 */ /* 0x0005e80000100800 */
[----:B------:R2:W-:Y:S04]  /*2530*/  STL [R1+0x8], RZ ;  /* 0x000008ff01007387 */ /* 0x0005e80000100800 */
[----:B------:R2:W-:Y:S04]  /*2540*/  STL [R1+0x4], RZ ;  /* 0x000004ff01007387 */ /* 0x0005e80000100800 */
[----:B------:R2:W-:Y:S01]  /*2550*/  STL [R1], RZ ;  /* 0x000000ff01007387 */ /* 0x0005e20000100800 */
[----:B------:R-:W-:Y:S01]  /*2560*/  QGMMA.64x256x32.F32.E4M3.E4M3 R24, gdesc[UR8], R24, gsb0 ;  /* 0x03e00000081879f3 */ /* 0x000fe20008000818 */
[----:B------:R-:W-:Y:S05]  /*2570*/  @!P0 BRA `(.L_x_23) ;  /* 0x0000000800808947 */ /* 0x000fea0003800000 */
[----:B------:R-:W-:Y:S02]  /*2580*/  WARPGROUP.DEPBAR.LE gsb0, 0x0 ;  /* 0x00008000000079c5 */ /* 0x000fe40000010000 */
[----:B------:R-:W-:-:S01]  /*2590*/  FADD R227, RZ, R122 ;  /* 0x0000007affe37221 */ /* 0x000fc20000000000 */
[----:B------:R-:W-:Y:S01]  /*25a0*/  FADD R226, RZ, R24 ;  /* 0x00000018ffe27221 */ /* 0x000fe20000000000 */
[----:B------:R-:W-:-:S01]  /*25b0*/  FADD R225, RZ, R25 ;  /* 0x00000019ffe17221 */ /* 0x000fc20000000000 */
[----:B------:R-:W-:Y:S01]  /*25c0*/  FADD R224, RZ, R26 ;  /* 0x0000001affe07221 */ /* 0x000fe20000000000 */
[----:B------:R-:W-:-:S01]  /*25d0*/  FADD R223, RZ, R27 ;  /* 0x0000001bffdf7221 */ /* 0x000fc20000000000 */
[----:B------:R0:W-:Y:S01]  /*25e0*/  STL [R1], R227 ;  /* 0x000000e301007387 */ /* 0x0001e20000100800 */
[----:B------:R-:W-:-:S01]  /*25f0*/  FADD R222, RZ, R28 ;  /* 0x0000001cffde7221 */ /* 0x000fc20000000000 */
[----:B------:R-:W-:Y:S01]  /*2600*/  FADD R221, RZ, R29 ;  /* 0x0000001dffdd7221 */ /* 0x000fe20000000000 */
[----:B------:R-:W-:-:S01]  /*2610*/  FADD R220, RZ, R30 ;  /* 0x0000001effdc7221 */ /* 0x000fc20000000000 */
[----:B------:R-:W-:Y:S01]  /*2620*/  FADD R219, RZ, R31 ;  /* 0x0000001fffdb7221 */ /* 0x000fe20000000000 */
[----:B------:R-:W-:-:S01]  /*2630*/  FADD R218, RZ, R32 ;  /* 0x00000020ffda7221 */ /* 0x000fc20000000000 */
[----:B------:R-:W-:Y:S01]  /*2640*/  FADD R217, RZ, R33 ;  /* 0x00000021ffd97221 */ /* 0x000fe20000000000 */
[----:B------:R-:W-:-:S01]  /*2650*/  FADD R216, RZ, R34 ;  /* 0x00000022ffd87221 */ /* 0x000fc20000000000 */
[----:B------:R-:W-:Y:S01]  /*2660*/  FADD R215, RZ, R35 ;  /* 0x00000023ffd77221 */ /* 0x000fe20000000000 */
[----:B------:R-:W-:-:S01]  /*2670*/  FADD R214, RZ, R36 ;  /* 0x00000024ffd67221 */ /* 0x000fc20000000000 */
[----:B0-----:R-:W-:Y:S01]  /*2680*/  FADD R227, RZ, R123 ;  /* 0x0000007bffe37221 */ /* 0x001fe20000000000 */
[----:B------:R-:W-:-:S01]  /*2690*/  FADD R213, RZ, R37 ;  /* 0x00000025ffd57221 */ /* 0x000fc20000000000 */
[----:B------:R-:W-:Y:S01]  /*26a0*/  FADD R212, RZ, R38 ;  /* 0x00000026ffd47221 */ /* 0x000fe20000000000 */
[----:B------:R-:W-:-:S01]  /*26b0*/  FADD R211, RZ, R39 ;  /* 0x00000027ffd37221 */ /* 0x000fc20000000000 */
[----:B------:R-:W-:Y:S01]  /*26c0*/  FADD R210, RZ, R40 ;  /* 0x00000028ffd27221 */ /* 0x000fe20000000000 */
[----:B------:R0:W-:Y:S01]  /*26d0*/  STL [R1+0x4], R227 ;  /* 0x000004e301007387 */ /* 0x0001e20000100800 */
        /* <DEDUP_REMOVED lines=93> */
[----:B------:R-:W-:Y:S01]  /*2cb0*/  UMOV UR6, URZ ;  /* 0x0000003f00067c82 */ /* 0x000fe20008000000 */
[----:B0-----:R-:W-:-:S05]  /*2cc0*/  FADD R227, RZ, R130 ;  /* 0x00000082ffe37221 */ /* 0x001fca0000000000 */
[----:B------:R0:W-:Y:S02]  /*2cd0*/  STL [R1+0x20], R227 ;  /* 0x000020e301007387 */ /* 0x0001e40000100800 */
        /* <DEDUP_REMOVED lines=42> */
.L_x_23:
[----:B------:R-:W-:-:S04]  /*2f80*/  UIADD3 UR18, UR5, 0x1, URZ ;  /* 0x0000000105127890 */ /* 0x000fc8000fffe03f */
[----:B------:R-:W-:-:S04]  /*2f90*/  UISETP.NE.AND UP0, UPT, UR18, 0x9, UPT ;  /* 0x000000091200788c */ /* 0x000fc8000bf05270 */
[----:B------:R-:W-:Y:S02]  /*2fa0*/  USEL UR8, URZ, 0x1, UP0 ;  /* 0x000000013f087887 */ /* 0x000fe40008000000 */
[----:B------:R-:W-:Y:S02]  /*2fb0*/  USEL UR18, UR18, URZ, UP0 ;  /* 0x0000003f12127287 */ /* 0x000fe40008000000 */
[----:B------:R-:W-:-:S06]  /*2fc0*/  ULOP3.LUT UR8, UR4, UR8, URZ, 0x3c, !UPT ;  /* 0x0000000804087292 */ /* 0x000fcc000f8e3c3f */
[----:B0-----:R-:W-:Y:S01]  /*2fd0*/  IMAD.U32 R227, RZ, RZ, UR8 ;  /* 0x00000008ffe37e24 */ /* 0x001fe2000f8e00ff */
[----:B------:R-:W-:-:S06]  /*2fe0*/  UMOV UR8, 0x1 ;  /* 0x0000000100087882 */ /* 0x000fcc0000000000 */
.L_x_18:
[----:B------:R-:W-:-:S04]  /*2ff0*/  UISETP.LT.AND UP0, UPT, UR12, 0x1, UPT ;  /* 0x000000010c00788c */ /* 0x000fc8000bf01270 */
[----:B------:R-:W-:-:S04]  /*3000*/  USEL UR9, UR12, 0x1, UP0 ;  /* 0x000000010c097887 */ /* 0x000fc80008000000 */
[----:B------:R-:W-:-:S04]  /*3010*/  UIADD3 UR9, UR12, -UR9, URZ ;  /* 0x800000090c097290 */ /* 0x000fc8000fffe03f */
[----:B------:R-:W-:-:S06]  /*3020*/  UISETP.GE.AND UP0, UPT, UR9, 0x1, UPT ;  /* 0x000000010900788c */ /* 0x000fcc000bf06270 */
[----:B------:R-:W-:-:S13]  /*3030*/  PLOP3.LUT P0, PT, PT, PT, UP0, 0x80, 0x0 ;  /* 0x000000000000781c */ /* 0x000fda0003f0f008 */
[----:B------:R-:W-:Y:S05]  /*3040*/  @!P0 BRA `(.L_x_24) ;  /* 0x0000001000a48947 */ /* 0x000fea0003800000 */
[----:B------:R-:W-:Y:S01]  /*3050*/  IMAD.U32 R228, RZ, RZ, UR9 ;  /* 0x00000009ffe47e24 */ /* 0x000fe2000f8e00ff */
[----:B------:R-:W-:Y:S01]  /*3060*/  UMOV UR23, UR5 ;  /* 0x0000000500177c82 */ /* 0x000fe20008000000 */
[----:B------:R-:W-:-:S05]  /*3070*/  ULDC UR24, c[0x0][0x50c] ;  /* 0x0001430000187ab9 */ /* 0x000fca0000000800 */
.L_x_32:
[----:B------:R-:W-:-:S06]  /*3080*/  UISETP.NE.AND UP0, UPT, UR21, 0x3, UPT ;  /* 0x000000031500788c */ /* 0x000fcc000bf05270 */
[----:B------:R-:W-:-:S13]  /*3090*/  PLOP3.LUT P1, PT, PT, PT, UP0, 0x80, 0x0 ;  /* 0x000000000000781c */ /* 0x000fda0003f2f008 */
[----:B-1---5:R-:W-:Y:S05]  /*30a0*/  @!P1 BRA `(.L_x_25) ;  /* 0x0000000000049947 */ /* 0x022fea0003800000 */
[----:B------:R-:W-:Y:S01]  /*30b0*/  BPT.TRAP 0x1 ;  /* 0x000000040000795c */ /* 0x000fe20000300000 */
.L_x_25:
[----:B------:R-:W0:Y:S01]  /*30c0*/  S2UR UR9, SR_CgaCtaId ;  /* 0x00000000000979c3 */ /* 0x000e220000008800 */
[----:B------:R-:W-:Y:S01]  /*30d0*/  UMOV UR14, 0x400 ;  /* 0x00000400000e7882 */ /* 0x000fe20000000000 */
[----:B------:R-:W-:Y:S01]  /*30e0*/  SHF.L.U32 R229, R227, 0x1f, RZ ;  /* 0x0000001fe3e57819 */ /* 0x000fe200000006ff */
[----:B0-----:R-:W-:-:S04]  /*30f0*/  ULEA UR14, UR9, UR14, 0x18 ;  /* 0x0000000e090e7291 */ /* 0x001fc8000f8ec03f */
[----:B------:R-:W-:-:S09]  /*3100*/  ULEA UR9, UR18, UR14, 0x3 ;  /* 0x0000000e12097291 */ /* 0x000fd2000f8e183f */
[----:B------:R0:W1:Y:S01]  /*3110*/  SYNCS.PHASECHK.TRANS64.TRYWAIT P0, [UR9], R229 ;  /* 0x000000e5ff0075a7 */ /* 0x0000620008000149 */
[----:B------:R-:W-:Y:S05]  /*3120*/  @!P1 BRA `(.L_x_26) ;  /* 0x0000000000049947 */ /* 0x000fea0003800000 */
[----:B------:R-:W-:Y:S01]  /*3130*/  BPT.TRAP 0x1 ;  /* 0x000000040000795c */ /* 0x000fe20000300000 */
.L_x_26:
[----:B-1----:R-:W-:Y:S05]  /*3140*/  @P0 BRA `(.L_x_27) ;  /* 0x0000000000080947 */ /* 0x002fea0003800000 */
[----:B------:R-:W1:Y:S02]  /*3150*/  SYNCS.PHASECHK.TRANS64.TRYWAIT P0, [UR9], R229 ;  /* 0x000000e5ff0075a7 */ /* 0x000e640008000149 */
[----:B-1----:R-:W-:Y:S05]  /*3160*/  @!P0 BRA `(.L_x_28) ;  /* 0x000000d400a48947 */ /* 0x002fea0003800000 */
.L_x_27:
[----:B------:R-:W-:Y:S01]  /*3170*/  UIADD3 UR9, UR14, 0x12180, URZ ;  /* 0x000121800e097890 */ /* 0x000fe2000fffe03f */
[----:B------:R-:W-:Y:S01]  /*3180*/  WARPGROUP.ARRIVE ;  /* 0x00000000000079c5 */ /* 0x000fe20000000000 */
[----:B------:R-:W-:Y:S02]  /*3190*/  UISETP.NE.AND UP0, UPT, UR7, URZ, UPT ;  /* 0x0000003f0700728c */ /* 0x000fe4000bf05270 */
[----:B------:R-:W-:Y:S02]  /*31a0*/  USHF.R.U32.HI UR9, URZ, 0x4, UR9 ;  /* 0x000000043f097899 */ /* 0x000fe40008011609 */
[----:B------:R-:W-:Y:S02]  /*31b0*/  USEL UR8, UR8, URZ, !UP0 ;  /* 0x0000003f08087287 */ /* 0x000fe4000c000000 */
[----:B------:R-:W-:Y:S02]  /*31c0*/  ULOP3.LUT UR9, UR9, 0x3fff, URZ, 0xc0, !UPT ;  /* 0x00003fff09097892 */ /* 0x000fe4000f8ec03f */
[----:B------:R-:W-:-:S02]  /*31d0*/  ULOP3.LUT UR7, UR15, 0x10000, URZ, 0xfc, !UPT ;  /* 0x000100000f077892 */ /* 0x000fc4000f8efc3f */
[----:B------:R-:W-:Y:S02]  /*31e0*/  ULOP3.LUT UR9, UR9, 0x10000, URZ, 0xfc, !UPT ;  /* 0x0001000009097892 */ /* 0x000fe4000f8efc3f */
[----:B------:R-:W-:Y:S02]  /*31f0*/  UISETP.NE.U32.AND UP0, UPT, UR8, URZ, UPT ;  /* 0x0000003f0800728c */ /* 0x000fe4000bf05070 */
[----:B------:R-:W-:Y:S02]  /*3200*/  ULEA UR8, UR18, UR7, 0x9 ;  /* 0x0000000712087291 */ /* 0x000fe4000f8e483f */
[----:B------:R-:W-:Y:S01]  /*3210*/  ULEA UR10, UR18, UR9, 0xa ;  /* 0x00000009120a7291 */ /* 0x000fe2000f8e503f */
[----:B------:R-:W-:Y:S02]  /*3220*/  UMOV UR11, 0x80000020 ;  /* 0x80000020000b7882 */ /* 0x000fe40000000000 */
[----:B------:R-:W-:Y:S01]  /*3230*/  UMOV UR9, 0x80000020 ;  /* 0x8000002000097882 */ /* 0x000fe20000000000 */
[----:B------:R-:W-:-:S05]  /*3240*/  UIADD3 UR6, UR6, 0x2, URZ ;  /* 0x0000000206067890 */ /* 0x000fca000fffe03f */
[----:B------:R-:W-:Y:S01]  /*3250*/  QGMMA.64x256x32.F32.E4M3.E4M3 R24, gdesc[UR8], R24, UP0 ;  /* 0x03e00000081879f3 */ /* 0x000fe2000bf00818 */
[----:B------:R-:W-:Y:S02]  /*3260*/  UIADD3 UR8, UR8, 0x2, URZ ;  /* 0x0000000208087890 */ /* 0x000fe4000fffe03f */
[----:B------:R-:W-:Y:S01]  /*3270*/  UIADD3 UR10, UR10, 0x2, URZ ;  /* 0x000000020a0a7890 */ /* 0x000fe2000fffe03f */
[----:B------:R-:W-:Y:S01]  /*3280*/  UMOV UR9, 0x80000020 ;  /* 0x8000002000097882 */ /* 0x000fe20000000000 */
[----:B------:R-:W-:Y:S01]  /*3290*/  UMOV UR11, 0x80000020 ;  /* 0x80000020000b7882 */ /* 0x000fe20000000000 */
[----:B------:R-:W-:-:S04]  /*32a0*/  UISETP.NE.AND UP0, UPT, UR6, UR24, UPT ;  /* 0x000000180600728c */ /* 0x000fc8000bf05270 */
[----:B------:R-:W-:-:S06]  /*32b0*/  USEL UR7, URZ, 0x1, UP0 ;  /* 0x000000013f077887 */ /* 0x000fcc0008000000 */
[----:B------:R-:W-:-:S12]  /*32c0*/  ISETP.NE.AND P0, PT, RZ, UR7, PT ;  /* 0x00000007ff007c0c */ /* 0x000fd8000bf05270 */
[----:B------:R-:W-:Y:S03]  /*32d0*/  QGMMA.64x256x32.F32.E4M3.E4M3 R24, gdesc[UR8], R24, gsb0 ;  /* 0x03e00000081879f3 */ /* 0x000fe60008000818 */
[----:B------:R-:W-:Y:S02]  /*32e0*/  WARPGROUP.DEPBAR.LE gsb0, 0x1 ;  /* 0x00008000000079c5 */ /* 0x000fe40000010100 */
[----:B------:R-:W-:Y:S05]  /*32f0*/  @!P0 BRA `(.L_x_29) ;  /* 0x0000000c00808947 */ /* 0x000fea0003800000 */
[----:B------:R-:W-:Y:S02]  /*3300*/  WARPGROUP.DEPBAR.LE gsb0, 0x0 ;  /* 0x00008000000079c5 */ /* 0x000fe40000010000 */
[----:B------:R-:W-:-:S01]  /*3310*/  FADD R226, R24, R226 ;  /* 0x000000e218e27221 */ /* 0x000fc20000000000 */
[----:B------:R-:W-:Y:S01]  /*3320*/  FADD R225, R25, R225 ;  /* 0x000000e119e17221 */ /* 0x000fe20000000000 */
[----:B------:R1:W-:Y:S01]  /*3330*/  STL [R1+0x90], R227 ;  /* 0x000090e301007387 */ /* 0x0003e20000100800 */
[----:B------:R-:W-:-:S01]  /*3340*/  FADD R224, R26, R224 ;  /* 0x000000e01ae07221 */ /* 0x000fc20000000000 */
[----:B------:R-:W-:Y:S01]  /*3350*/  FADD R223, R27, R223 ;  /* 0x000000df1bdf7221 */ /* 0x000fe20000000000 */
[----:B------:R-:W-:-:S01]  /*3360*/  FADD R222, R28, R222 ;  /* 0x000000de1cde7221 */ /* 0x000fc20000000000 */
[----:B------:R-:W-:Y:S01]  /*3370*/  FADD R221, R29, R221 ;  /* 0x000000dd1ddd7221 */ /* 0x000fe20000000000 */
[----:B-1----:R-:W3:Y:S04]  /*3380*/  LDL.LU R227, [R1+0x30] ;  /* 0x0000300001e37983 */ /* 0x002ee80000300800 */
[----:B------:R1:W-:Y:S01]  /*3390*/  STL [R1+0x94], R226 ;  /* 0x000094e201007387 */ /* 0x0003e20000100800 */
[----:B------:R-:W-:-:S01]  /*33a0*/  FADD R220, R30, R220 ;  /* 0x000000dc1edc7221 */ /* 0x000fc20000000000 */
[----:B------:R-:W-:-:S02]  /*33b0*/  FADD R219, R31, R219 ;  /* 0x000000db1fdb7221 */ /* 0x000fc40000000000 */
[----:B-1----:R-:W4:Y:S04]  /*33c0*/  LDL.LU R226, [R1+0x2c] ;  /* 0x00002c0001e27983 */ /* 0x002f280000300800 */
[----:B------:R1:W-:Y:S01]  /*33d0*/  STL [R1+0x98], R225 ;  /* 0x000098e101007387 */ /* 0x0003e20000100800 */
[----:B------:R-:W-:-:S03]  /*33e0*/  FADD R218, R32, R218 ;  /* 0x000000da20da7221 */ /* 0x000fc60000000000 */
[----:B-1----:R-:W2:Y:S04]  /*33f0*/  LDL.LU R225, [R1+0x28] ;  /* 0x0000280001e17983 */ /* 0x002ea80000300800 */
        /* <DEDUP_REMOVED lines=9> */
[----:B------:R1:W-:Y:S04]  /*3490*/  STL [R1+0xa8], R221 ;  /* 0x0000a8dd01007387 */ /* 0x0003e80000100800 */
        /* <DEDUP_REMOVED lines=12> */
[----:B-1----:R-:W2:Y:S01]  /*3560*/  LDL.LU R215, [R1] ;  /* 0x0000000001d77983 */ /* 0x002ea20000300800 */
[----:B------:R-:W-:-:S01]  /*3570*/  FADD R214, R36, R214 ;  /* 0x000000d624d67221 */ /* 0x000fc20000000000 */
[----:B------:R-:W-:Y:S01]  /*3580*/  FADD R213, R37, R213 ;  /* 0x000000d525d57221 */ /* 0x000fe20000000000 */
[----:B------:R-:W-:-:S01]  /*3590*/  FADD R212, R38, R212 ;  /* 0x000000d426d47221 */ /* 0x000fc20000000000 */
[----:B------:R-:W-:Y:S01]  /*35a0*/  FADD R211, R39, R211 ;  /* 0x000000d327d37221 */ /* 0x000fe20000000000 */
[----:B------:R-:W-:-:S01]  /*35b0*/  FADD R210, R40, R210 ;  /* 0x000000d228d27221 */ /* 0x000fc20000000000 */
[----:B------:R-:W-:Y:S01]  /*35c0*/  STL [R1+0xc4], R214 ;  /* 0x0000c4d601007387 */ /* 0x000fe20000100800 */
        /* <DEDUP_REMOVED lines=11> */
[----:B------:R1:W-:Y:S01]  /*3680*/  STL [R1+0xd0], R211 ;  /* 0x0000d0d301007387 */ /* 0x0003e20000100800 */
[----:B------:R-:W-:-:S01]  /*3690*/  FADD R200, R50, R200 ;  /* 0x000000c832c87221 */ /* 0x000fc20000000000 */
[----:B------:R-:W-:Y:S01]  /*36a0*/  FADD R199, R51, R199 ;  /* 0x000000c733c77221 */ /* 0x000fe20000000000 */
        /* <DEDUP_REMOVED lines=69> */
[----:B-----5:R-:W-:Y:S01]  /*3b00*/  FADD R0, R121, R0 ;  /* 0x0000000079007221 */ /* 0x020fe20000000000 */
[----:B---3--:R-:W-:-:S01]  /*3b10*/  FADD R227, R134, R227 ;  /* 0x000000e386e37221 */ /* 0x008fc20000000000 */
[----:B----4-:R-:W-:Y:S01]  /*3b20*/  FADD R226, R133, R226 ;  /* 0x000000e285e27221 */ /* 0x010fe20000000000 */
[----:B--2---:R-:W-:-:S01]  /*3b30*/  FADD R225, R132, R225 ;  /* 0x000000e184e17221 */ /* 0x004fc20000000000 */
        /* <DEDUP_REMOVED lines=9> */
[----:B------:R-:W-:-:S05]  /*3bd0*/  FADD R215, R122, R215 ;  /* 0x000000d77ad77221 */ /* 0x000fca0000000000 */
[----:B------:R2:W-:Y:S04]  /*3be0*/  STL [R1], R215 ;  /* 0x000000d701007387 */ /* 0x0005e80000100800 */
[----:B------:R3:W-:Y:S04]  /*3bf0*/  STL [R1+0x4], R216 ;  /* 0x000004d801007387 */ /* 0x0007e80000100800 */
        /* <DEDUP_REMOVED lines=8> */
[----:B-1----:R-:W4:Y:S04]  /*3c80*/  LDL.LU R211, [R1+0x34] ;  /* 0x0000340001d37983 */ /* 0x002f280000300800 */
[----:B------:R1:W-:Y:S04]  /*3c90*/  STL [R1+0x28], R225 ;  /* 0x000028e101007387 */ /* 0x0003e80000100800 */
[----:B------:R-:W4:Y:S04]  /*3ca0*/  LDL.LU R212, [R1+0x38] ;  /* 0x0000380001d47983 */ /* 0x000f280000300800 */
[----:B------:R1:W-:Y:S04]  /*3cb0*/  STL [R1+0x2c], R226 ;  /* 0x00002ce201007387 */ /* 0x0003e80000100800 */
[----:B------:R-:W4:Y:S04]  /*3cc0*/  LDL.LU R213, [R1+0x3c] ;  /* 0x00003c0001d57983 */ /* 0x000f280000300800 */
[----:B------:R1:W-:Y:S04]  /*3cd0*/  STL [R1+0x30], R227 ;  /* 0x000030e301007387 */ /* 0x0003e80000100800 */
[----:B------:R-:W4:Y:S04]  /*3ce0*/  LDL.LU R214, [R1+0x40] ;  /* 0x0000400001d67983 */ /* 0x000f280000300800 */
[----:B--2---:R-:W2:Y:S04]  /*3cf0*/  LDL.LU R215, [R1+0x44] ;  /* 0x0000440001d77983 */ /* 0x004ea80000300800 */
[----:B---3--:R-:W3:Y:S04]  /*3d00*/  LDL.LU R216, [R1+0x48] ;  /* 0x0000480001d87983 */ /* 0x008ee80000300800 */
[----:B----4-:R-:W4:Y:S04]  /*3d10*/  LDL.LU R217, [R1+0x4c] ;  /* 0x00004c0001d97983 */ /* 0x010f280000300800 */
[----:B0-----:R-:W4:Y:S04]  /*3d20*/  LDL.LU R218, [R1+0x50] ;  /* 0x0000500001da7983 */ /* 0x001f280000300800 */
[----:B------:R-:W4:Y:S04]  /*3d30*/  LDL.LU R219, [R1+0x54] ;  /* 0x0000540001db7983 */ /* 0x000f280000300800 */
[----:B------:R-:W4:Y:S04]  /*3d40*/  LDL.LU R220, [R1+0x58] ;  /* 0x0000580001dc7983 */ /* 0x000f280000300800 */
[----:B------:R-:W4:Y:S04]  /*3d50*/  LDL.LU R221, [R1+0x5c] ;  /* 0x00005c0001dd7983 */ /* 0x000f280000300800 */
[----:B------:R-:W4:Y:S04]  /*3d60*/  LDL.LU R222, [R1+0x60] ;  /* 0x0000600001de7983 */ /* 0x000f280000300800 */
[----:B------:R-:W4:Y:S04]  /*3d70*/  LDL.LU R223, [R1+0x64] ;  /* 0x0000640001df7983 */ /* 0x000f280000300800 */
[----:B------:R-:W4:Y:S04]  /*3d80*/  LDL.LU R224, [R1+0x68] ;  /* 0x0000680001e07983 */ /* 0x000f280000300800 */
[----:B-1----:R-:W4:Y:S04]  /*3d90*/  LDL.LU R225, [R1+0x6c] ;  /* 0x00006c0001e17983 */ /* 0x002f280000300800 */
[----:B------:R-:W4:Y:S04]  /*3da0*/  LDL.LU R226, [R1+0x70] ;  /* 0x0000700001e27983 */ /* 0x000f280000300800 */
[----:B------:R-:W4:Y:S01]  /*3db0*/  LDL.LU R227, [R1+0x74] ;  /* 0x0000740001e37983 */ /* 0x000f220000300800 */
[----:B------:R-:W-:-:S05]  /*3dc0*/  FADD R211, R135, R211 ;  /* 0x000000d387d37221 */ /* 0x000fca0000000000 */
[----:B------:R0:W-:Y:S01]  /*3dd0*/  STL [R1+0x34], R211 ;  /* 0x000034d301007387 */ /* 0x0001e20000100800 */
[----:B------:R-:W-:-:S03]  /*3de0*/  FADD R212, R136, R212 ;  /* 0x000000d488d47221 */ /* 0x000fc60000000000 */
[----:B0-----:R1:W5:Y:S01]  /*3df0*/  LDL.LU R211, [R1+0xd0] ;  /* 0x0000d00001d37983 */ /* 0x0013620000300800 */
[----:B------:R-:W-:-:S03]  /*3e00*/  FADD R213, R137, R213 ;  /* 0x000000d589d57221 */ /* 0x000fc60000000000 */
[----:B------:R0:W-:Y:S01]  /*3e10*/  STL [R1+0x38], R212 ;  /* 0x000038d401007387 */ /* 0x0001e20000100800 */
[----:B------:R-:W-:-:S01]  /*3e20*/  FADD R214, R138, R214 ;  /* 0x000000d68ad67221 */ /* 0x000fc20000000000 */
[----:B--2---:R-:W-:Y:S02]  /*3e30*/  FADD R215, R139, R215 ;  /* 0x000000d78bd77221 */ /* 0x004fe40000000000 */
[----:B0-----:R1:W5:Y:S01]  /*3e40*/  LDL.LU R212, [R1+0xcc] ;  /* 0x0000cc0001d47983 */ /* 0x0013620000300800 */
[----:B---3--:R-:W-:-:S03]  /*3e50*/  FADD R216, R140, R216 ;  /* 0x000000d88cd87221 */ /* 0x008fc60000000000 */
[----:B------:R0:W-:Y:S01]  /*3e60*/  STL [R1+0x3c], R213 ;  /* 0x00003cd501007387 */ /* 0x0001e20000100800 */
[----:B----4-:R-:W-:-:S03]  /*3e70*/  FADD R217, R141, R217 ;  /* 0x000000d98dd97221 */ /* 0x010fc60000000000 */
[----:B0-----:R1:W5:Y:S01]  /*3e80*/  LDL.LU R213, [R1+0xc8] ;  /* 0x0000c80001d57983 */ /* 0x0013620000300800 */
[----:B------:R-:W-:-:S03]  /*3e90*/  FADD R218, R142, R218 ;  /* 0x000000da8eda7221 */ /* 0x000fc60000000000 */
[----:B------:R0:W-:Y:S01]  /*3ea0*/  STL [R1+0x40], R214 ;  /* 0x000040d601007387 */ /* 0x0001e20000100800 */
[----:B------:R-:W-:-:S01]  /*3eb0*/  FADD R219, R143, R219 ;  /* 0x000000db8fdb7221 */ /* 0x000fc20000000000 */
[----:B------:R-:W-:Y:S02]  /*3ec0*/  FADD R220, R144, R220 ;  /* 0x000000dc90dc7221 */ /* 0x000fe40000000000 */
[----:B0-----:R1:W5:Y:S04]  /*3ed0*/  LDL.LU R214, [R1+0xc4] ;  /* 0x0000c40001d67983 */ /* 0x0013680000300800 */
[----:B------:R0:W-:Y:S01]  /*3ee0*/  STL [R1+0x44], R215 ;  /* 0x000044d701007387 */ /* 0x0001e20000100800 */
[----:B------:R-:W-:-:S01]  /*3ef0*/  FADD R221, R145, R221 ;  /* 0x000000dd91dd7221 */ /* 0x000fc20000000000 */
[----:B------:R-:W-:-:S02]  /*3f00*/  FADD R222, R146, R222 ;  /* 0x000000de92de7221 */ /* 0x000fc40000000000 */
[----:B0-----:R1:W5:Y:S04]  /*3f10*/  LDL.LU R215, [R1+0xc0] ;  /* 0x0000c00001d77983 */ /* 0x0013680000300800 */
[----:B------:R0:W-:Y:S01]  /*3f20*/  STL [R1+0x48], R216 ;  /* 0x000048d801007387 */ /* 0x0001e20000100800 */
[----:B------:R-:W-:-:S03]  /*3f30*/  FADD R223, R147, R223 ;  /* 0x000000df93df7221 */ /* 0x000fc60000000000 */
        /* <DEDUP_REMOVED lines=13> */
[----:B------:R0:W-:Y:S04]  /*4010*/  STL [R1+0x5c], R221 ;  /* 0x00005cdd01007387 */ /* 0x0001e80000100800 */
        /* <DEDUP_REMOVED lines=12> */
[----:B0-----:R1:W5:Y:S01]  /*40e0*/  LDL.LU R227, [R1+0x90] ;  /* 0x0000900001e37983 */ /* 0x0013620000300800 */
[----:B------:R-:W-:-:S05]  /*40f0*/  UMOV UR6, URZ ;  /* 0x0000003f00067c82 */ /* 0x000fca0008000000 */
.L_x_29:
[----:B------:R-:W-:Y:S05]  /*4100*/  @!P1 BRA `(.L_x_30) ;  /* 0x0000000000049947 */ /* 0x000fea0003800000 */
[----:B------:R-:W-:Y:S01]  /*4110*/  BPT.TRAP 0x1 ;  /* 0x000000040000795c */ /* 0x000fe20000300000 */
.L_x_30:
[----:B------:R3:W-:Y:S04]  /*4120*/  STL [R1+0x94], R2 ;  /* 0x0000940201007387 */ /* 0x0007e80000100800 */
[----:B---3--:R-:W3:Y:S04]  /*4130*/  LDL R2, [R1+0x78] ;  /* 0x0000780001027983 */ /* 0x008ee80000100800 */
[----:B-----5:R4:W-:Y:S04]  /*4140*/  STL [R1+0x90], R0 ;  /* 0x0000900001007387 */ /* 0x0209e80000100800 */
[----:B----4-:R-:W4:Y:S01]  /*4150*/  LDL R0, [R1+0x7c] ;  /* 0x00007c0001007983 */ /* 0x010f220000100800 */
[----:B0-----:R-:W-:Y:S01]  /*4160*/  IMAD.U32 R229, RZ, RZ, UR23 ;  /* 0x00000017ffe57e24 */ /* 0x001fe2000f8e00ff */
[----:B---3--:R-:W-:-:S02]  /*4170*/  ISETP.NE.AND P0, PT, R2, RZ, PT ;  /* 0x000000ff0200720c */ /* 0x008fc40003f05270 */
[----:B------:R0:W5:Y:S11]  /*4180*/  LDL.LU R2, [R1+0x94] ;  /* 0x0000940001027983 */ /* 0x0001760000300800 */
[----:B------:R-:W-:-:S05]  /*4190*/  @P0 LEA R229, R229, UR14, 0x3 ;  /* 0x0000000ee5e50c11 */ /* 0x000fca000f8e18ff */
[----:B------:R-:W-:-:S05]  /*41a0*/  @P0 VIADD R229, R229, 0x48 ;  /* 0x00000048e5e50836 */ /* 0x000fca0000000000 */
[----:B----4-:R-:W-:Y:S02]  /*41b0*/  @P0 PRMT R229, R0, 0x654, R229 ;  /* 0x0000065400e50816 */ /* 0x010fe400000000e5 */
[----:B------:R0:W5:Y:S01]  /*41c0*/  LDL.LU R0, [R1+0x90] ;  /* 0x0000900001007983 */ /* 0x0001620000300800 */
[----:B------:R-:W-:Y:S01]  /*41d0*/  UISETP.GT.U32.AND UP0, UPT, UR13, 0x1, UPT ;  /* 0x000000010d00788c */ /* 0x000fe2000bf04070 */
[----:B------:R0:W-:Y:S05]  /*41e0*/  @P0 SYNCS.ARRIVE.TRANS64.RED.A1T0 RZ, [R229+URZ], RZ ;  /* 0x000000ffe5ff09a7 */ /* 0x0001ea000810043f */
[----:B------:R-:W-:-:S13]  /*41f0*/  PLOP3.LUT P0, PT, PT, PT, UP0, 0x80, 0x0 ;  /* 0x000000000000781c */ /* 0x000fda0003f0f008 */
[----:B0-----:R-:W-:Y:S05]  /*4200*/  @P0 BRA `(.L_x_31) ;  /* 0x0000000000040947 */ /* 0x001fea0003800000 */
[----:B------:R-:W-:Y:S01]  /*4210*/  BPT.TRAP 0x1 ;  /* 0x000000040000795c */ /* 0x000fe20000300000 */
.L_x_31:
[----:B------:R-:W-:Y:S01]  /*4220*/  UIADD3 UR18, UR18, 0x1, URZ ;  /* 0x0000000112127890 */ /* 0x000fe2000fffe03f */
[C---:B------:R-:W-:Y:S01]  /*4230*/  ISETP.GT.AND P0, PT, R228.reuse, 0x1, PT ;  /* 0x00000001e400780c */ /* 0x040fe20003f04270 */
[----:B------:R-:W-:Y:S01]  /*4240*/  UIADD3 UR23, UR23, 0x1, URZ ;  /* 0x0000000117177890 */ /* 0x000fe2000fffe03f */
[----:B------:R-:W-:Y:S01]  /*4250*/  VIADD R228, R228, 0xffffffff ;  /* 0xffffffffe4e47836 */ /* 0x000fe20000000000 */
[----:B------:R-:W-:Y:S02]  /*4260*/  UISETP.NE.AND UP0, UPT, UR18, 0x9, UPT ;  /* 0x000000091200788c */ /* 0x000fe4000bf05270 */
[----:B------:R-:W-:Y:S02]  /*4270*/  UISETP.NE.AND UP1, UPT, UR23, 0x9, UPT ;  /* 0x000000091700788c */ /* 0x000fe4000bf25270 */
[----:B------:R-:W-:Y:S02]  /*4280*/  USEL UR8, URZ, 0x1, UP0 ;  /* 0x000000013f087887 */ /* 0x000fe40008000000 */
[----:B------:R-:W-:-:S02]  /*4290*/  USEL UR18, UR18, URZ, UP0 ;  /* 0x0000003f12127287 */ /* 0x000fc40008000000 */
[----:B------:R-:W-:Y:S02]  /*42a0*/  USEL UR23, UR23, URZ, UP1 ;  /* 0x0000003f17177287 */ /* 0x000fe40008800000 */
[----:B------:R-:W-:Y:S01]  /*42b0*/  LOP3.LUT R227, R227, UR8, RZ, 0x3c, !PT ;  /* 0x00000008e3e37c12 */ /* 0x000fe2000f8e3cff */
[----:B------:R-:W-:Y:S01]  /*42c0*/  UMOV UR8, 0x1 ;  /* 0x0000000100087882 */ /* 0x000fe20000000000 */
[----:B------:R-:W-:Y:S08]  /*42d0*/  @P0 BRA `(.L_x_32) ;  /* 0xffffffec00680947 */ /* 0x000ff0000383ffff */
.L_x_24:
[----:B------:R-:W-:-:S04]  /*42e0*/  UISETP.NE.AND UP0, UPT, UR6, URZ, UPT ;  /* 0x0000003f0600728c */ /* 0x000fc8000bf05270 */
[----:B------:R-:W-:-:S06]  /*42f0*/  USEL UR6, URZ, 0x1, !UP0 ;  /* 0x000000013f067887 */ /* 0x000fcc000c000000 */
[----:B------:R-:W-:-:S13]  /*4300*/  ISETP.NE.AND P0, PT, RZ, UR6, PT ;  /* 0x00000006ff007c0c */ /* 0x000fda000bf05270 */
[----:B------:R-:W-:Y:S05]  /*4310*/  @!P0 BRA `(.L_x_33) ;  /* 0x0000000c00dc8947 */ /* 0x000fea0003800000 */
[----:B------:R-:W3:Y:S04]  /*4320*/  LDL.LU R227, [R1+0x74] ;  /* 0x0000740001e37983 */ /* 0x000ee80000300800 */
[----:B---3--:R0:W-:Y:S04]  /*4330*/  STL [R1+0x90], R227 ;  /* 0x000090e301007387 */ /* 0x0081e80000100800 */
[----:B0-----:R-:W3:Y:S04]  /*4340*/  LDL.LU R227, [R1+0x70] ;  /* 0x0000700001e37983 */ /* 0x001ee80000300800 */
        /* <DEDUP_REMOVED lines=55> */
[----:B0-----:R-:W3:Y:S01]  /*46c0*/  LDL.LU R227, [R1] ;  /* 0x0000000001e37983 */ /* 0x001ee20000300800 */
[----:B------:R-:W-:-:S02]  /*46d0*/  WARPGROUP.DEPBAR.LE gsb0, 0x0 ;  /* 0x00008000000079c5 */ /* 0x000fc40000010000 */
[----:B------:R-:W-:Y:S01]  /*46e0*/  FADD R226, R24, R226 ;  /* 0x000000e218e27221 */ /* 0x000fe20000000000 */
        /* <DEDUP_REMOVED lines=95> */
[----:B-----5:R-:W-:Y:S01]  /*4ce0*/  FADD R2, R120, R2 ;  /* 0x0000000278027221 */ /* 0x020fe20000000000 */
[----:B------:R-:W-:Y:S01]  /*4cf0*/  FADD R0, R121, R0 ;  /* 0x0000000079007221 */ /* 0x000fe20000000000 */
[----:B---3--:R-:W-:-:S05]  /*4d00*/  FADD R227, R122, R227 ;  /* 0x000000e37ae37221 */ /* 0x008fca0000000000 */
[----:B------:R0:W-:Y:S04]  /*4d10*/  STL [R1], R227 ;  /* 0x000000e301007387 */ /* 0x0001e80000100800 */
[----:B0-----:R-:W3:Y:S02]  /*4d20*/  LDL.LU R227, [R1+0x100] ;  /* 0x0001000001e37983 */ /* 0x001ee40000300800 */
[----:B---3--:R-:W-:-:S05]  /*4d30*/  FADD R227, R123, R227 ;  /* 0x000000e37be37221 */ /* 0x008fca0000000000 */
[----:B------:R0:W-:Y:S04]  /*4d40*/  STL [R1+0x4], R227 ;  /* 0x000004e301007387 */ /* 0x0001e80000100800 */
        /* <DEDUP_REMOVED lines=83> */
[----:B------:R0:W-:Y:S02]  /*5280*/  STL [R1+0x74], R227 ;  /* 0x000074e301007387 */ /* 0x0001e40000100800 */
.L_x_33:
[----:B------:R-:W-:Y:S02]  /*5290*/  WARPGROUP.DEPBAR.LE gsb0, 0x0 ;  /* 0x00008000000079c5 */ /* 0x000fe40000010000 */
[----:B------:R-:W3:Y:S02]  /*52a0*/  LDC R24, c[0x0][0x28c] ;  /* 0x0000a300ff187b82 */ /* 0x000ee40000000800 */
[----:B---3--:R-:W-:-:S13]  /*52b0*/  ISETP.GE.AND P0, PT, R24, 0x1, PT ;  /* 0x000000011800780c */ /* 0x008fda0003f06270 */
[----:B------:R-:W-:Y:S05]  /*52c0*/  @!P0 BRA `(.L_x_34) ;  /* 0x0000000000648947 */ /* 0x000fea0003800000 */
[----:B------:R-:W-:-:S06]  /*52d0*/  UISETP.NE.AND UP0, UPT, UR21, 0x3, UPT ;  /* 0x000000031500788c */ /* 0x000fcc000bf05270 */
[----:B------:R-:W-:-:S13]  /*52e0*/  PLOP3.LUT P0, PT, PT, PT, UP0, 0x80, 0x0 ;  /* 0x000000000000781c */ /* 0x000fda0003f0f008 */
[----:B------:R-:W-:Y:S05]  /*52f0*/  @!P0 BRA `(.L_x_35) ;  /* 0x0000000000048947 */ /* 0x000fea0003800000 */
[----:B------:R-:W-:Y:S01]  /*5300*/  BPT.TRAP 0x1 ;  /* 0x000000040000795c */ /* 0x000fe20000300000 */
.L_x_35:
[----:B0-----:R-:W3:Y:S01]  /*5310*/  LDL R227, [R1+0x78] ;  /* 0x0000780001e37983 */ /* 0x001ee20000100800 */
[----:B------:R-:W-:Y:S01]  /*5320*/  BSSY B0, `(.L_x_36) ;  /* 0x000000f000007945 */ /* 0x000fe20003800000 */
[----:B---3--:R-:W-:-:S13]  /*5330*/  ISETP.NE.AND P0, PT, R227, RZ, PT ;  /* 0x000000ffe300720c */ /* 0x008fda0003f05270 */
[----:B------:R-:W-:Y:S05]  /*5340*/  @!P0 BRA `(.L_x_37) ;  /* 0x0000000000308947 */ /* 0x000fea0003800000 */
[----:B------:R-:W3:Y:S01]  /*5350*/  LDL R227, [R1+0x7c] ;  /* 0x00007c0001e37983 */ /* 0x000ee20000100800 */
[----:B------:R-:W-:-:S04]  /*5360*/  UISETP.LT.AND UP0, UPT, UR12, 0x1, UPT ;  /* 0x000000010c00788c */ /* 0x000fc8000bf01270 */
[----:B------:R-:W-:-:S04]  /*5370*/  USEL UR8, UR12, 0x1, UP0 ;  /* 0x000000010c087887 */ /* 0x000fc80008000000 */
[----:B------:R-:W-:-:S04]  /*5380*/  UIADD3 UR8, UR5, UR12, -UR8 ;  /* 0x0000000c05087290 */ /* 0x000fc8000fffe808 */
[----:B------:R-:W-:-:S04]  /*5390*/  UIMAD.WIDE.U32 UR6, UR8, 0x38e38e39, URZ ;  /* 0x38e38e39080678a5 */ /* 0x000fc8000f8e003f */
[----:B------:R-:W-:-:S04]  /*53a0*/  USHF.R.U32.HI UR6, URZ, 0x1, UR7 ;  /* 0x000000013f067899 */ /* 0x000fc80008011607 */
[----:B------:R-:W-:-:S04]  /*53b0*/  UIMAD UR8, UR6, -0x9, UR8 ;  /* 0xfffffff7060878a4 */ /* 0x000fc8000f8e0208 */
[----:B------:R-:W-:-:S04]  /*53c0*/  ULEA UR8, UR8, UR14, 0x3 ;  /* 0x0000000e08087291 */ /* 0x000fc8000f8e183f */
[----:B------:R-:W-:-:S06]  /*53d0*/  UIADD3 UR8, UR8, 0x48, URZ ;  /* 0x0000004808087890 */ /* 0x000fcc000fffe03f */
[----:B------:R-:W-:-:S05]  /*53e0*/  IMAD.U32 R24, RZ, RZ, UR8 ;  /* 0x00000008ff187e24 */ /* 0x000fca000f8e00ff */
[----:B---3--:R-:W-:-:S04]  /*53f0*/  PRMT R24, R227, 0x654, R24 ;  /* 0x00000654e3187816 */ /* 0x008fc80000000018 */
[----:B------:R0:W-:Y:S03]  /*5400*/  SYNCS.ARRIVE.TRANS64.RED.A1T0 RZ, [R24+URZ], RZ ;  /* 0x000000ff18ff79a7 */ /* 0x0001e6000810043f */
.L_x_37:
[----:B------:R-:W-:Y:S05]  /*5410*/  BSYNC B0 ;  /* 0x0000000000007941 */ /* 0x000fea0003800000 */
.L_x_36:
[----:B------:R-:W-:-:S06]  /*5420*/  UISETP.GT.U32.AND UP0, UPT, UR13, 0x1, UPT ;  /* 0x000000010d00788c */ /* 0x000fcc000bf04070 */
[----:B------:R-:W-:-:S13]  /*5430*/  PLOP3.LUT P0, PT, PT, PT, UP0, 0x80, 0x0 ;  /* 0x000000000000781c */ /* 0x000fda0003f0f008 */
[----:B------:R-:W-:Y:S05]  /*5440*/  @P0 BRA `(.L_x_34) ;  /* 0x0000000000040947 */ /* 0x000fea0003800000 */
[----:B------:R-:W-:Y:S01]  /*5450*/  BPT.TRAP 0x1 ;  /* 0x000000040000795c */ /* 0x000fe20000300000 */
.L_x_34:
[----:B-----5:R3:W-:Y:S01]  /*5460*/  STL [R1+0x94], R2 ;  /* 0x0000940201007387 */ /* 0x0207e20000100800 */
[----:B------:R-:W4:Y:S01]  /*5470*/  LDC R28, c[0x0][0x288] ;  /* 0x0000a200ff1c7b82 */ /* 0x000f220000000800 */
[----:B------:R-:W-:Y:S02]  /*5480*/  UIADD3 UR9, UR12, UR5, URZ ;  /* 0x000000050c097290 */ /* 0x000fe4000fffe03f */
[----:B------:R0:W-:Y:S01]  /*5490*/  STL [R1+0x90], R0 ;  /* 0x0000900001007387 */ /* 0x0001e20000100800 */
[----:B------:R-:W-:Y:S01]  /*54a0*/  USHF.R.S32.HI UR10, URZ, 0x1f, UR22 ;  /* 0x0000001f3f0a7899 */ /* 0x000fe20008011416 */
[----:B------:R-:W-:Y:S01]  /*54b0*/  ULDC.64 UR14, c[0x0][0x5d0] ;  /* 0x00017400000e7ab9 */ /* 0x000fe20000000a00 */
[----:B------:R-:W-:Y:S01]  /*54c0*/  ULDC UR11, c[0x0][0x284] ;  /* 0x0000a100000b7ab9 */ /* 0x000fe20000000800 */
[----:B---3--:R-:W3:Y:S01]  /*54d0*/  S2R R2, SR_TID.X ;  /* 0x0000000000027919 */ /* 0x008ee20000002100 */
[----:B0-----:R-:W2:Y:S04]  /*54e0*/  LDL.LU R0, [R1+0x88] ;  /* 0x0000880001007983 */ /* 0x001ea80000300800 */
[----:B------:R-:W4:Y:S01]  /*54f0*/  LDL.LU R227, [R1+0x8c] ;  /* 0x00008c0001e37983 */ /* 0x000f220000300800 */
[----:B------:R-:W-:-:S02]  /*5500*/  UISETP.GT.U32.AND UP0, UPT, UR9, 0x8, UPT ;  /* 0x000000080900788c */ /* 0x000fc4000bf04070 */
[----:B------:R-:W-:Y:S01]  /*5510*/  UISETP.GE.U32.AND UP1, UPT, UR12, 0x9, UPT ;  /* 0x000000090c00788c */ /* 0x000fe2000bf26070 */
[--C-:B---3--:R-:W-:Y:S02]  /*5520*/  SHF.R.U32.HI R24, RZ, 0x2, R2.reuse ;  /* 0x00000002ff187819 */ /* 0x108fe40000011602 */
[----:B------:R-:W-:Y:S02]  /*5530*/  LOP3.LUT R26, R2, 0x60, RZ, 0xc0, !PT ;  /* 0x00000060021a7812 */ /* 0x000fe400078ec0ff */
[----:B------:R-:W-:Y:S02]  /*5540*/  SHF.R.U32.HI R27, RZ, 0x7, R2 ;  /* 0x00000007ff1b7819 */ /* 0x000fe40000011602 */
[----:B------:R-:W-:Y:S02]  /*5550*/  LOP3.LUT R25, R24, 0x7, RZ, 0xc0, !PT ;  /* 0x0000000718197812 */ /* 0x000fe400078ec0ff */
[----:B------:R-:W-:Y:S02]  /*5560*/  SHF.R.U32.HI R26, RZ, 0x1, R26 ;  /* 0x00000001ff1a7819 */ /* 0x000fe4000001161a */
[----:B------:R-:W-:-:S02]  /*5570*/  LOP3.LUT R24, R27, 0x1, RZ, 0xc0, !PT ;  /* 0x000000011b187812 */ /* 0x000fc400078ec0ff */
[----:B------:R-:W-:-:S03]  /*5580*/  IADD3 R29, RZ, -R26, -R25 ;  /* 0x8000001aff1d7210 */ /* 0x000fc60007ffe819 */
[C---:B------:R-:W-:Y:S02]  /*5590*/  IMAD.SHL.U32 R30, R24.reuse, 0x40, RZ ;  /* 0x00000040181e7824 */ /* 0x040fe400078e00ff */
[----:B------:R-:W-:Y:S02]  /*55a0*/  IMAD R29, R24, -0x40, R29 ;  /* 0xffffffc0181d7824 */ /* 0x000fe400078e021d */
[----:B------:R-:W-:Y:S01]  /*55b0*/  IMAD.SHL.U32 R24, R2, 0x2, RZ ;  /* 0x0000000202187824 */ /* 0x000fe200078e00ff */
[----:B------:R-:W-:-:S04]  /*55c0*/  LOP3.LUT R27, R30, 0x40, R25, 0xe2, !PT ;  /* 0x000000401e1b7812 */ /* 0x000fc800078ee219 */
[----:B------:R-:W-:Y:S02]  /*55d0*/  LOP3.LUT R30, R24, 0x6, RZ, 0xc0, !PT ;  /* 0x00000006181e7812 */ /* 0x000fe400078ec0ff */
[----:B------:R-:W-:Y:S02]  /*55e0*/  LOP3.LUT R24, R2, 0x3, RZ, 0xc0, !PT ;  /* 0x0000000302187812 */ /* 0x000fe400078ec0ff */
[----:B------:R0:W5:Y:S01]  /*55f0*/  LDL.LU R2, [R1+0x94] ;  /* 0x0000940001027983 */ /* 0x0001620000300800 */
[----:B------:R-:W-:Y:S01]  /*5600*/  UIMAD.WIDE.U32 UR6, UR9, 0x38e38e39, URZ ;  /* 0x38e38e39090678a5 */ /* 0x000fe2000f8e003f */
[----:B--2---:R-:W-:Y:S01]  /*5610*/  PRMT R30, R30, 0x6540, R0 ;  /* 0x000065401e1e7816 */ /* 0x004fe20000000000 */
[----:B------:R-:W-:Y:S02]  /*5620*/  IMAD.SHL.U32 R35, R0, 0x100, RZ ;  /* 0x0000010000237824 */ /* 0x000fe400078e00ff */
[----:B------:R0:W5:Y:S01]  /*5630*/  LDL.LU R0, [R1+0x90] ;  /* 0x0000900001007983 */ /* 0x0001620000300800 */
[----:B----4-:R-:W-:Y:S01]  /*5640*/  IMAD R34, R24, -0x2, R28 ;  /* 0xfffffffe18227824 */ /* 0x010fe200078e021c */
[----:B------:R-:W-:Y:S01]  /*5650*/  UIMAD UR5, UR10, UR14, URZ ;  /* 0x0000000e0a0572a4 */ /* 0x000fe2000f8e023f */
[----:B------:R-:W-:Y:S01]  /*5660*/  ISETP.GE.AND P0, PT, R35, R28, PT ;  /* 0x0000001c2300720c */ /* 0x000fe20003f06270 */
[C---:B------:R-:W-:Y:S01]  /*5670*/  IMAD.SHL.U32 R28, R227.reuse, 0x80, RZ ;  /* 0x00000080e31c7824 */ /* 0x040fe200078e00ff */
[----:B------:R-:W-:Y:S01]  /*5680*/  UISETP.LT.U32.AND UP0, UPT, UR12, 0x9, UP0 ;  /* 0x000000090c00788c */ /* 0x000fe20008701070 */
[--C-:B------:R-:W-:Y:S01]  /*5690*/  SHF.R.S32.HI R31, RZ, 0x1f, R30.reuse ;  /* 0x0000001fff1f7819 */ /* 0x100fe2000001141e */
[----:B------:R-:W-:Y:S01]  /*56a0*/  UIMAD UR8, UR22, UR15, UR5 ;  /* 0x0000000f160872a4 */ /* 0x000fe2000f8e0205 */
[----:B------:R-:W-:Y:S01]  /*56b0*/  IMAD.U32 R25, RZ, RZ, UR14 ;  /* 0x0000000eff197e24 */ /* 0x000fe2000f8e00ff */
[C---:B------:R-:W-:Y:S01]  /*56c0*/  ISETP.GE.OR P0, PT, R28.reuse, UR11, P0 ;  /* 0x0000000b1c007c0c */ /* 0x040fe20008706670 */
[----:B------:R-:W-:Y:S01]  /*56d0*/  USEL UR5, URZ, 0x1, !UP0 ;  /* 0x000000013f057887 */ /* 0x000fe2000c000000 */
[----:B------:R-:W-:Y:S01]  /*56e0*/  IMAD.WIDE R32, R227, 0x80, RZ ;  /* 0x00000080e3207825 */ /* 0x000fe200078e02ff */
[----:B------:R-:W-:Y:S01]  /*56f0*/  USHF.R.U32.HI UR6, URZ, 0x1, UR7 ;  /* 0x000000013f067899 */ /* 0x000fe20008011607 */
[----:B------:R-:W-:Y:S01]  /*5700*/  IADD3 R38, -R28, UR11, R29 ;  /* 0x0000000b1c267c10 */ /* 0x000fe2000fffe11d */
[----:B------:R-:W-:Y:S01]  /*5710*/  ULOP3.LUT UR4, UR4, UR5, URZ, 0x3c, !UPT ;  /* 0x0000000504047292 */ /* 0x000fe2000f8e3c3f */
[----:B------:R-:W-:Y:S01]  /*5720*/  IMAD.WIDE.U32 R24, R25, UR22, R30 ;  /* 0x0000001619187c25 */ /* 0x000fe2000f8e001e */
[----:B------:R-:W-:Y:S01]  /*5730*/  UIMAD UR5, UR6, -0x9, UR9 ;  /* 0xfffffff7060578a4 */ /* 0x000fe2000f8e0209 */
[----:B------:R-:W-:Y:S01]  /*5740*/  LOP3.LUT R39, R32, R27, R26, 0xfe, !PT ;  /* 0x0000001b20277212 */ /* 0x000fe200078efe1a */
[----:B------:R-:W-:Y:S01]  /*5750*/  @UP1 ULOP3.LUT UR4, UR4, 0x1, UR6, 0x78, !UPT ;  /* 0x0000000104041892 */ /* 0x000fe2000f8e7806 */
[----:B------:R-:W-:-:S02]  /*5760*/  VIADD R25, R25, UR8 ;  /* 0x0000000819197c36 */ /* 0x000fc40008000000 */
[----:B------:R-:W-:Y:S02]  /*5770*/  IMAD.IADD R35, R34, 0x1, -R35 ;  /* 0x0000000122237824 */ /* 0x000fe400078e0a23 */
[----:B------:R-:W-:Y:S01]  /*5780*/  IMAD.MOV.U32 R34, RZ, RZ, -0x1 ;  /* 0xffffffffff227424 */ /* 0x000fe200078e00ff */
[----:B0-----:R-:W-:Y:S06]  /*5790*/  @P0 BRA `(.L_x_38) ;  /* 0x0000008c00980947 */ /* 0x001fec0003800000 */
[----:B------:R-:W0:Y:S01]  /*57a0*/  LDC.64 R28, c[0x0][0x5c8] ;  /* 0x00017200ff1c7b82 */ /* 0x000e220000000a00 */
[----:B------:R-:W-:Y:S01]  /*57b0*/  ULDC.64 UR6, c[0x0][0x5c0] ;  /* 0x0001700000067ab9 */ /* 0x000fe20000000a00 */
[----:B------:R-:W-:Y:S01]  /*57c0*/  BSSY B0, `(.L_x_38) ;  /* 0x00008e3000007945 */ /* 0x000fe20003800000 */
[-C--:B0-----:R-:W-:Y:S02]  /*57d0*/  IMAD R26, R33, R28.reuse, RZ ;  /* 0x0000001c211a7224 */ /* 0x081fe400078e02ff */
[----:B------:R-:W-:-:S04]  /*57e0*/  IMAD.WIDE.U32 R24, R39, R28, R24 ;  /* 0x0000001c27187225 */ /* 0x000fc800078e0018 */
[----:B------:R-:W-:Y:S01]  /*57f0*/  IMAD R27, R39, R29, R26 ;  /* 0x0000001d271b7224 */ /* 0x000fe200078e021a */
[----:B------:R-:W-:Y:S02]  /*5800*/  LEA R26, P0, R28, R24, 0x3 ;  /* 0x000000181c1a7211 */ /* 0x000fe400078018ff */
[----:B------:R-:W-:Y:S01]  /*5810*/  IADD3 R24, P1, R24, UR6, RZ ;  /* 0x0000000618187c10 */ /* 0x000fe2000ff3e0ff */
[----:B------:R-:W-:Y:S01]  /*5820*/  IMAD.IADD R27, R25, 0x1, R27 ;  /* 0x00000001191b7824 */ /* 0x000fe200078e021b */
[----:B------:R-:W-:-:S04]  /*5830*/  IADD3 R26, P3, R26, UR6, RZ ;  /* 0x000000061a1a7c10 */ /* 0x000fc8000ff7e0ff */
[----:B------:R-:W-:Y:S02]  /*5840*/  LEA.HI.X R28, R28, R27, R29, 0x3, P0 ;  /* 0x0000001b1c1c7211 */ /* 0x000fe400000f1c1d */
[----:B------:R-:W-:Y:S02]  /*5850*/  FSETP.NEU.AND P0, PT, RZ, UR19, PT ;  /* 0x00000013ff007c0b */ /* 0x000fe4000bf0d000 */
[----:B------:R-:W-:Y:S02]  /*5860*/  IADD3.X R25, R27, UR7, RZ, P1, !PT ;  /* 0x000000071b197c10 */ /* 0x000fe40008ffe4ff */
[----:B------:R-:W-:-:S09]  /*5870*/  IADD3.X R27, R28, UR7, RZ, P3, !PT ;  /* 0x000000071c1b7c10 */ /* 0x000fd20009ffe4ff */
[----:B------:R-:W-:Y:S05]  /*5880*/  @!P0 BRA `(.L_x_39) ;  /* 0x0000006800d88947 */ /* 0x000fea0003800000 */
[----:B------:R-:W-:Y:S01]  /*5890*/  ULDC.64 UR8, c[0x0][0x5b8] ;  /* 0x00016e0000087ab9 */ /* 0x000fe20000000a00 */
[----:B------:R-:W-:Y:S01]  /*58a0*/  ISETP.GE.AND P0, PT, R38, 0x1, PT ;  /* 0x000000012600780c */ /* 0x000fe20003f06270 */
[----:B------:R-:W-:Y:S02]  /*58b0*/  UIMAD UR6, UR10, UR8, URZ ;  /* 0x000000080a0672a4 */ /* 0x000fe4000f8e023f */
[----:B------:R-:W-:Y:S01]  /*58c0*/  IMAD.U32 R29, RZ, RZ, UR8 ;  /* 0x00000008ff1d7e24 */ /* 0x000fe2000f8e00ff */
[----:B------:R-:W-:Y:S01]  /*58d0*/  BSSY B1, `(.L_x_40) ;  /* 0x000000f000017945 */ /* 0x000fe20003800000 */
[----:B------:R-:W-:Y:S01]  /*58e0*/  ISETP.LT.OR P4, PT, R35, 0x1, !P0 ;  /* 0x000000012300780c */ /* 0x000fe20004781670 */
[----:B------:R-:W-:Y:S02]  /*58f0*/  UIMAD UR6, UR22, UR9, UR6 ;  /* 0x00000009160672a4 */ /* 0x000fe4000f8e0206 */
[----:B------:R-:W-:Y:S01]  /*5900*/  IMAD.WIDE.U32 R30, R29, UR22, R30 ;  /* 0x000000161d1e7c25 */ /* 0x000fe2000f8e001e */
[----:B------:R-:W-:-:S03]  /*5910*/  ULDC.64 UR8, c[0x0][0x5a8] ;  /* 0x00016a0000087ab9 */ /* 0x000fc60000000a00 */
[----:B------:R-:W-:Y:S01]  /*5920*/  VIADD R31, R31, UR6 ;  /* 0x000000061f1f7c36 */ /* 0x000fe20008000000 */
[----:B------:R-:W-:Y:S02]  /*5930*/  ULDC.64 UR6, c[0x0][0x5b0] ;  /* 0x00016c0000067ab9 */ /* 0x000fe40000000a00 */
[----:B------:R-:W-:Y:S02]  /*5940*/  IMAD R36, R33, UR6, RZ ;  /* 0x0000000621247c24 */ /* 0x000fe4000f8e02ff */
[----:B------:R-:W-:-:S04]  /*5950*/  IMAD.WIDE.U32 R28, R39, UR6, R30 ;  /* 0x00000006271c7c25 */ /* 0x000fc8000f8e001e */
[--C-:B------:R-:W-:Y:S01]  /*5960*/  IMAD R37, R39, UR7, R36.reuse ;  /* 0x0000000727257c24 */ /* 0x100fe2000f8e0224 */
[----:B------:R-:W-:Y:S02]  /*5970*/  IADD3 R28, P1, R28, UR8, RZ ;  /* 0x000000081c1c7c10 */ /* 0x000fe4000ff3e0ff */
[----:B------:R-:W-:Y:S02]  /*5980*/  PRMT R36, RZ, 0x7610, R36 ;  /* 0x00007610ff247816 */ /* 0x000fe40000000024 */
[----:B------:R-:W-:Y:S01]  /*5990*/  IADD3.X R29, R29, UR9, R37, P1, !PT ;  /* 0x000000091d1d7c10 */ /* 0x000fe20008ffe425 */
[----:B------:R-:W-:Y:S08]  /*59a0*/  @P4 BRA `(.L_x_41) ;  /* 0x0000000000044947 */ /* 0x000ff00003800000 */
[----:B------:R0:W5:Y:S02]  /*59b0*/  LDG.E.U8 R36, desc[UR16][R28.64] ;  /* 0x000000101c247981 */ /* 0x000164000c1e1100 */
.L_x_41:
[----:B------:R-:W-:Y:S05]  /*59c0*/  BSYNC B1 ;  /* 0x0000000000017941 */ /* 0x000fea0003800000 */
.L_x_40:
[----:B-----5:R-:W-:Y:S01]  /*59d0*/  LOP3.LUT R36, R36, 0xff, RZ, 0xc0, !PT ;  /* 0x000000ff24247812 */ /* 0x020fe200078ec0ff */
[----:B------:R-:W-:Y:S01]  /*59e0*/  BSSY B1, `(.L_x_42) ;  /* 0x000000b000017945 */ /* 0x000fe20003800000 */
[----:B------:R-:W-:Y:S02]  /*59f0*/  ISETP.LT.OR P3, PT, R35, 0x2, !P0 ;  /* 0x000000022300780c */ /* 0x000fe40004761670 */
[----:B------:R-:W-:-:S05]  /*5a00*/  F2FP.F16.E4M3.UNPACK_B R36, R36 ;  /* 0x00000024ff24723e */ /* 0x000fca00020006ff */
[----:B------:R-:W-:-:S05]  /*5a10*/  HADD2.F32 R36, -RZ, R36.H0_H0 ;  /* 0x20000024ff247230 */ /* 0x000fca0000004100 */
[----:B------:R-:W-:Y:S01]  /*5a20*/  FMUL R37, R36, UR19 ;  /* 0x0000001324257c20 */ /* 0x000fe20008400000 */
[----:B------:R-:W-:-:S03]  /*5a30*/  PRMT R36, RZ, 0x7610, R36 ;  /* 0x00007610ff247816 */ /* 0x000fc60000000024 */
[----:B------:R-:W-:-:S05]  /*5a40*/  FFMA R37, R226, UR20, R37 ;  /* 0x00000014e2257c23 */ /* 0x000fca0008000025 */
[----:B------:R-:W-:-:S05]  /*5a50*/  F2FP.SATFINITE.E4M3.F32.PACK_AB_MERGE_C R37, RZ, R37, RZ ;  /* 0x00000025ff25723e */ /* 0x000fca00048070ff */
[----:B------:R2:W-:Y:S01]  /*5a60*/  @!P4 STG.E.U8 desc[UR16][R24.64], R37 ;  /* 0x000000251800c986 */ /* 0x0005e2000c101110 */
[----:B------:R-:W-:Y:S05]  /*5a70*/  @P3 BRA `(.L_x_43) ;  /* 0x0000000000043947 */ /* 0x000fea0003800000 */
[----:B------:R3:W5:Y:S02]  /*5a80*/  LDG.E.U8 R36, desc[UR16][R28.64+0x1] ;  /* 0x000001101c247981 */ /* 0x000764000c1e1100 */
.L_x_43:
[----:B------:R-:W-:Y:S05]  /*5a90*/  BSYNC B1 ;  /* 0x0000000000017941 */ /* 0x000fea0003800000 */
.L_x_42:
[----:B-----5:R-:W-:Y:S01]  /*5aa0*/  LOP3.LUT R36, R36, 0xff, RZ, 0xc0, !PT ;  /* 0x000000ff24247812 */ /* 0x020fe200078ec0ff */
[----:B------:R-:W-:Y:S01]  /*5ab0*/  BSSY B1, `(.L_x_44) ;  /* 0x0000013000017945 */ /* 0x000fe20003800000 */
[----:B--2---:R-:W-:Y:S02]  /*5ac0*/  IADD3 R37, P1, R39, 0x8, RZ ;  /* 0x0000000827257810 */ /* 0x004fe40007f3e0ff */
[----:B------:R-:W-:-:S03]  /*5ad0*/  F2FP.F16.E4M3.UNPACK_B R36, R36 ;  /* 0x00000024ff24723e */ /* 0x000fc600020006ff */
[----:B------:R-:W-:Y:S01]  /*5ae0*/  IMAD.X R32, RZ, RZ, R33, P1 ;  /* 0x000000ffff207224 */ /* 0x000fe200008e0621 */
[----:B------:R-:W-:Y:S01]  /*5af0*/  ISETP.GE.AND P1, PT, R38, 0x9, PT ;  /* 0x000000092600780c */ /* 0x000fe20003f26270 */
[----:B------:R-:W-:Y:S02]  /*5b00*/  HADD2.F32 R36, -RZ, R36.H0_H0 ;  /* 0x20000024ff247230 */ /* 0x000fe40000004100 */
[----:B------:R-:W-:Y:S01]  /*5b10*/  IMAD R32, R32, UR6, RZ ;  /* 0x0000000620207c24 */ /* 0x000fe2000f8e02ff */
[----:B------:R-:W-:Y:S01]  /*5b20*/  ISETP.LT.OR P5, PT, R35, 0x1, !P1 ;  /* 0x000000012300780c */ /* 0x000fe20004fa1670 */
[----:B------:R-:W-:-:S04]  /*5b30*/  IMAD.WIDE.U32 R30, R37, UR6, R30 ;  /* 0x00000006251e7c25 */ /* 0x000fc8000f8e001e */
[----:B------:R-:W-:Y:S01]  /*5b40*/  FMUL R36, R36, UR19 ;  /* 0x0000001324247c20 */ /* 0x000fe20008400000 */
[----:B------:R-:W-:-:S03]  /*5b50*/  IMAD R37, R37, UR7, R32 ;  /* 0x0000000725257c24 */ /* 0x000fc6000f8e0220 */
[----:B------:R-:W-:Y:S01]  /*5b60*/  FFMA R36, R225, UR20, R36 ;  /* 0x00000014e1247c23 */ /* 0x000fe20008000024 */
[----:B------:R-:W-:Y:S02]  /*5b70*/  IADD3 R30, P4, R30, UR8, RZ ;  /* 0x000000081e1e7c10 */ /* 0x000fe4000ff9e0ff */
[----:B------:R-:W-:Y:S02]  /*5b80*/  PRMT R32, RZ, 0x7610, R32 ;  /* 0x00007610ff207816 */ /* 0x000fe40000000020 */
[----:B------:R-:W-:Y:S02]  /*5b90*/  F2FP.SATFINITE.E4M3.F32.PACK_AB_MERGE_C R33, RZ, R36, RZ ;  /* 0x00000024ff21723e */ /* 0x000fe400048070ff */
[----:B------:R-:W-:-:S03]  /*5ba0*/  IADD3.X R31, R31, UR9, R37, P4, !PT ;  /* 0x000000091f1f7c10 */ /* 0x000fc6000a7fe425 */
[----:B------:R2:W-:Y:S01]  /*5bb0*/  @!P3 STG.E.U8 desc[UR16][R24.64+0x1], R33 ;  /* 0x000001211800b986 */ /* 0x0005e2000c101110 */
[----:B------:R-:W-:Y:S05]  /*5bc0*/  @P5 BRA `(.L_x_45) ;  /* 0x0000000000045947 */ /* 0x000fea0003800000 */
[----:B------:R4:W5:Y:S02]  /*5bd0*/  LDG.E.U8 R32, desc[UR16][R30.64] ;  /* 0x000000101e207981 */ /* 0x000964000c1e1100 */
.L_x_45:
[----:B------:R-:W-:Y:S05]  /*5be0*/  BSYNC B1 ;  /* 0x0000000000017941 */ /* 0x000fea0003800000 */
.L_x_44:
[----:B-----5:R-:W-:Y:S01]  /*5bf0*/  LOP3.LUT R32, R32, 0xff, RZ, 0xc0, !PT ;  /* 0x000000ff20207812 */ /* 0x020fe200078ec0ff */
[----:B------:R-:W-:Y:S01]  /*5c00*/  BSSY B1, `(.L_x_46) ;  /* 0x000000b000017945 */ /* 0x000fe20003800000 */
[----:B------:R-:W-:Y:S02]  /*5c10*/  ISETP.LT.OR P3, PT, R35, 0x2, !P1 ;  /* 0x000000022300780c */ /* 0x000fe40004f61670 */
[----:B------:R-:W-:-:S05]  /*5c20*/  F2FP.F16.E4M3.UNPACK_B R32, R32 ;  /* 0x00000020ff20723e */ /* 0x000fca00020006ff */
[----:B------:R-:W-:-:S05]  /*5c30*/  HADD2.F32 R32, -RZ, R32.H0_H0 ;  /* 0x20000020ff207230 */ /* 0x000fca0000004100 */
[----:B--2---:R-:W-:Y:S01]  /*5c40*/  FMUL R33, R32, UR19 ;  /* 0x0000001320217c20 */ /* 0x004fe20008400000 */
[----:B------:R-:W-:-:S03]  /*5c50*/  PRMT R32, RZ, 0x7610, R32 ;  /* 0x00007610ff207816 */ /* 0x000fc60000000020 */
[----:B------:R-:W-:-:S05]  /*5c60*/  FFMA R33, R224, UR20, R33 ;  /* 0x00000014e0217c23 */ /* 0x000fca0008000021 */
[----:B------:R-:W-:-:S05]  /*5c70*/  F2FP.SATFINITE.E4M3.F32.PACK_AB_MERGE_C R33, RZ, R33, RZ ;  /* 0x00000021ff21723e */ /* 0x000fca00048070ff */
[----:B------:R2:W-:Y:S01]  /*5c80*/  @!P5 STG.E.U8 desc[UR16][R26.64], R33 ;  /* 0x000000211a00d986 */ /* 0x0005e2000c101110 */
[----:B------:R-:W-:Y:S05]  /*5c90*/  @P3 BRA `(.L_x_47) ;  /* 0x0000000000043947 */ /* 0x000fea0003800000 */
[----:B------:R0:W5:Y:S02]  /*5ca0*/  LDG.E.U8 R32, desc[UR16][R30.64+0x1] ;  /* 0x000001101e207981 */ /* 0x000164000c1e1100 */
.L_x_47:
[----:B------:R-:W-:Y:S05]  /*5cb0*/  BSYNC B1 ;  /* 0x0000000000017941 */ /* 0x000fea0003800000 */
.L_x_46:
[----:B-----5:R-:W-:Y:S01]  /*5cc0*/  LOP3.LUT R32, R32, 0xff, RZ, 0xc0, !PT ;  /* 0x000000ff20207812 */ /* 0x020fe200078ec0ff */
[----:B------:R-:W-:Y:S01]  /*5cd0*/  BSSY B1, `(.L_x_48) ;  /* 0x000000b000017945 */ /* 0x000fe20003800000 */
[----:B------:R-:W-:Y:S02]  /*5ce0*/  ISETP.LT.OR P4, PT, R35, 0x9, !P0 ;  /* 0x000000092300780c */ /* 0x000fe40004781670 */
[----:B------:R-:W-:-:S05]  /*5cf0*/  F2FP.F16.E4M3.UNPACK_B R32, R32 ;  /* 0x00000020ff20723e */ /* 0x000fca00020006ff */
[----:B------:R-:W-:-:S05]  /*5d00*/  HADD2.F32 R32, -RZ, R32.H0_H0 ;  /* 0x20000020ff207230 */ /* 0x000fca0000004100 */
[----:B------:R-:W-:-:S04]  /*5d10*/  FMUL R32, R32, UR19 ;  /* 0x0000001320207c20 */ /* 0x000fc80008400000 */
[----:B------:R-:W-:-:S05]  /*5d20*/  FFMA R32, R223, UR20, R32 ;  /* 0x00000014df207c23 */ /* 0x000fca0008000020 */
[----:B--2---:R-:W-:Y:S02]  /*5d30*/  F2FP.SATFINITE.E4M3.F32.PACK_AB_MERGE_C R33, RZ, R32, RZ ;  /* 0x00000020ff21723e */ /* 0x004fe400048070ff */
[----:B------:R-:W-:-:S03]  /*5d40*/  PRMT R32, RZ, 0x7610, R32 ;  /* 0x00007610ff207816 */ /* 0x000fc60000000020 */
[----:B------:R2:W-:Y:S01]  /*5d50*/  @!P3 STG.E.U8 desc[UR16][R26.64+0x1], R33 ;  /* 0x000001211a00b986 */ /* 0x0005e2000c101110 */
[----:B------:R-:W-:Y:S05]  /*5d60*/  @P4 BRA `(.L_x_49) ;  /* 0x0000000000044947 */ /* 0x000fea0003800000 */
[----:B------:R0:W5:Y:S02]  /*5d70*/  LDG.E.U8 R32, desc[UR16][R28.64+0x8] ;  /* 0x000008101c207981 */ /* 0x000164000c1e1100 */
.L_x_49:
[----:B------:R-:W-:Y:S05]  /*5d80*/  BSYNC B1 ;  /* 0x0000000000017941 */ /* 0x000fea0003800000 */
.L_x_48:
        /* <DEDUP_REMOVED lines=12> */
.L_x_51:
[----:B------:R-:W-:Y:S05]  /*5e50*/  BSYNC B1 ;  /* 0x0000000000017941 */ /* 0x000fea0003800000 */
.L_x_50:
        /* <DEDUP_REMOVED lines=12> */
.L_x_53:
[----:B------:R-:W-:Y:S05]  /*5f20*/  BSYNC B1 ;  /* 0x0000000000017941 */ /* 0x000fea0003800000 */
.L_x_52:
        /* <DEDUP_REMOVED lines=12> */
.L_x_55:
[----:B------:R-:W-:Y:S05]  /*5ff0*/  BSYNC B1 ;  /* 0x0000000000017941 */ /* 0x000fea0003800000 */
.L_x_54:
        /* <DEDUP_REMOVED lines=12> */
.L_x_57:
[----:B------:R-:W-:Y:S05]  /*60c0*/  BSYNC B1 ;  /* 0x0000000000017941 */ /* 0x000fea0003800000 */
.L_x_56:
        /* <DEDUP_REMOVED lines=12> */
.L_x_59:
[----:B------:R-:W-:Y:S05]  /*6190*/  BSYNC B1 ;  /* 0x0000000000017941 */ /* 0x000fea0003800000 */
.L_x_58:
        /* <DEDUP_REMOVED lines=12> */
.L_x_61:
[----:B------:R-:W-:Y:S05]  /*6260*/  BSYNC B1 ;  /* 0x0000000000017941 */ /* 0x000fea0003800000 */
.L_x_60:
        /* <DEDUP_REMOVED lines=12> */
.L_x_63:
[----:B------:R-:W-:Y:S05]  /*6330*/  BSYNC B1 ;  /* 0x0000000000017941 */ /* 0x000fea0003800000 */
.L_x_62:
        /* <DEDUP_REMOVED lines=12> */
.L_x_65:
[----:B------:R-:W-:Y:S05]  /*6400*/  BSYNC B1 ;  /* 0x0000000000017941 */ /* 0x000fea0003800000 */
.L_x_64:
        /* <DEDUP_REMOVED lines=12> */
.L_x_67:
[----:B------:R-:W-:Y:S05]  /*64d0*/  BSYNC B1 ;  /* 0x0000000000017941 */ /* 0x000fea0003800000 */
.L_x_66:
        /* <DEDUP_REMOVED lines=12> */
.L_x_69:
[----:B------:R-:W-:Y:S05]  /*65a0*/  BSYNC B1 ;  /* 0x0000000000017941 */ /* 0x000fea0003800000 */
.L_x_68:
        /* <DEDUP_REMOVED lines=12> */
.L_x_71:
[----:B------:R-:W-:Y:S05]  /*6670*/  BSYNC B1 ;  /* 0x0000000000017941 */ /* 0x000fea0003800000 */
.L_x_70:
        /* <DEDUP_REMOVED lines=12> */
.L_x_73:
[----:B------:R-:W-:Y:S05]  /*6740*/  BSYNC B1 ;  /* 0x0000000000017941 */ /* 0x000fea0003800000 */
.L_x_72:
        /* <DEDUP_REMOVED lines=12> */
.L_x_75:
[----:B------:R-:W-:Y:S05]  /*6810*/  BSYNC B1 ;  /* 0x0000000000017941 */ /* 0x000fea0003800000 */
.L_x_74:
        /* <DEDUP_REMOVED lines=12> */
.L_x_77:
[----:B------:R-:W-:Y:S05]  /*68e0*/  BSYNC B1 ;  /* 0x0000000000017941 */ /* 0x000fea0003800000 */
.L_x_76:
        /* <DEDUP_REMOVED lines=12> */
.L_x_79:
[----:B------:R-:W-:Y:S05]  /*69b0*/  BSYNC B1 ;  /* 0x0000000000017941 */ /* 0x000fea0003800000 */
.L_x_78:
        /* <DEDUP_REMOVED lines=12> */
.L_x_81:
[----:B------:R-:W-:Y:S05]  /*6a80*/  BSYNC B1 ;  /* 0x0000000000017941 */ /* 0x000fea0003800000 */
.L_x_80:
        /* <DEDUP_REMOVED lines=12> */
.L_x_83:
[----:B------:R-:W-:Y:S05]  /*6b50*/  BSYNC B1 ;  /* 0x0000000000017941 */ /* 0x000fea0003800000 */
.L_x_82:
        /* <DEDUP_REMOVED lines=12> */
.L_x_85:
[----:B------:R-:W-:Y:S05]  /*6c20*/  BSYNC B1 ;  /* 0x0000000000017941 */ /* 0x000fea0003800000 */
.L_x_84:
        /* <DEDUP_REMOVED lines=12> */
.L_x_87:
[----:B------:R-:W-:Y:S05]  /*6cf0*/  BSYNC B1 ;  /* 0x0000000000017941 */ /* 0x000fea0003800000 */
.L_x_86:
        /* <DEDUP_REMOVED lines=12> */
.L_x_89:
[----:B------:R-:W-:Y:S05]  /*6dc0*/  BSYNC B1 ;  /* 0x0000000000017941 */ /* 0x000fea0003800000 */
.L_x_88:
        /* <DEDUP_REMOVED lines=12> */
.L_x_91:
[----:B------:R-:W-:Y:S05]  /*6e90*/  BSYNC B1 ;  /* 0x0000000000017941 */ /* 0x000fea0003800000 */
.L_x_90:
        /* <DEDUP_REMOVED lines=12> */
.L_x_93:
[----:B------:R-:W-:Y:S05]  /*6f60*/  BSYNC B1 ;  /* 0x0000000000017941 */ /* 0x000fea0003800000 */
.L_x_92:
        /* <DEDUP_REMOVED lines=12> */
.L_x_95:
[----:B------:R-:W-:Y:S05]  /*7030*/  BSYNC B1 ;  /* 0x0000000000017941 */ /* 0x000fea0003800000 */
.L_x_94:
        /* <DEDUP_REMOVED lines=12> */
.L_x_97:
[----:B------:R-:W-:Y:S05]  /*7100*/  BSYNC B1 ;  /* 0x0000000000017941 */ /* 0x000fea0003800000 */
.L_x_96:
        /* <DEDUP_REMOVED lines=12> */
.L_x_99:
[----:B------:R-:W-:Y:S05]  /*71d0*/  BSYNC B1 ;  /* 0x0000000000017941 */ /* 0x000fea0003800000 */
.L_x_98:
        /* <DEDUP_REMOVED lines=12> */
.L_x_101:
[----:B------:R-:W-:Y:S05]  /*72a0*/  BSYNC B1 ;  /* 0x0000000000017941 */ /* 0x000fea0003800000 */
.L_x_100:
        /* <DEDUP_REMOVED lines=12> */
.L_x_103:
[----:B------:R-:W-:Y:S05]  /*7370*/  BSYNC B1 ;  /* 0x0000000000017941 */ /* 0x000fea0003800000 */
.L_x_102:
        /* <DEDUP_REMOVED lines=12> */
.L_x_105:
[----:B------:R-:W-:Y:S05]  /*7440*/  BSYNC B1 ;  /* 0x0000000000017941 */ /* 0x000fea0003800000 */
.L_x_104:
        /* <DEDUP_REMOVED lines=12> */
.L_x_107:
[----:B------:R-:W-:Y:S05]  /*7510*/  BSYNC B1 ;  /* 0x0000000000017941 */ /* 0x000fea0003800000 */
.L_x_106:
        /* <DEDUP_REMOVED lines=12> */
.L_x_109:
[----:B------:R-:W-:Y:S05]  /*75e0*/  BSYNC B1 ;  /* 0x0000000000017941 */ /* 0x000fea0003800000 */
.L_x_108:
        /* <DEDUP_REMOVED lines=12> */
.L_x_111:
[----:B------:R-:W-:Y:S05]  /*76b0*/  BSYNC B1 ;  /* 0x0000000000017941 */ /* 0x000fea0003800000 */
.L_x_110:
        /* <DEDUP_REMOVED lines=12> */
.L_x_113:
[----:B------:R-:W-:Y:S05]  /*7780*/  BSYNC B1 ;  /* 0x0000000000017941 */ /* 0x000fea0003800000 */
.L_x_112:
        /* <DEDUP_REMOVED lines=12> */
.L_x_115:
[----:B------:R-:W-:Y:S05]  /*7850*/  BSYNC B1 ;  /* 0x0000000000017941 */ /* 0x000fea0003800000 */
.L_x_114:
        /* <DEDUP_REMOVED lines=12> */
.L_x_117:
[----:B------:R-:W-:Y:S05]  /*7920*/  BSYNC B1 ;  /* 0x0000000000017941 */ /* 0x000fea0003800000 */
.L_x_116:
        /* <DEDUP_REMOVED lines=12> */
.L_x_119:
[----:B------:R-:W-:Y:S05]  /*79f0*/  BSYNC B1 ;  /* 0x0000000000017941 */ /* 0x000fea0003800000 */
.L_x_118:
        /* <DEDUP_REMOVED lines=12> */
.L_x_121:
[----:B------:R-:W-:Y:S05]  /*7ac0*/  BSYNC B1 ;  /* 0x0000000000017941 */ /* 0x000fea0003800000 */
.L_x_120:
        /* <DEDUP_REMOVED lines=12> */
.L_x_123:
[----:B------:R-:W-:Y:S05]  /*7b90*/  BSYNC B1 ;  /* 0x0000000000017941 */ /* 0x000fea0003800000 */
.L_x_122:
        /* <DEDUP_REMOVED lines=12> */
.L_x_125:
[----:B------:R-:W-:Y:S05]  /*7c60*/  BSYNC B1 ;  /* 0x0000000000017941 */ /* 0x000fea0003800000 */
.L_x_124:
        /* <DEDUP_REMOVED lines=12> */
.L_x_127:
[----:B------:R-:W-:Y:S05]  /*7d30*/  BSYNC B1 ;  /* 0x0000000000017941 */ /* 0x000fea0003800000 */
.L_x_126:
        /* <DEDUP_REMOVED lines=12> */
.L_x_129:
[----:B------:R-:W-:Y:S05]  /*7e00*/  BSYNC B1 ;  /* 0x0000000000017941 */ /* 0x000fea0003800000 */
.L_x_128:
        /* <DEDUP_REMOVED lines=12> */
.L_x_131:
[----:B------:R-:W-:Y:S05]  /*7ed0*/  BSYNC B1 ;  /* 0x0000000000017941 */ /* 0x000fea0003800000 */
.L_x_130:
        /* <DEDUP_REMOVED lines=12> */
.L_x_133:
[----:B------:R-:W-:Y:S05]  /*7fa0*/  BSYNC B1 ;  /* 0x0000000000017941 */ /* 0x000fea0003800000 */
.L_x_132:
        /* <DEDUP_REMOVED lines=12> */
.L_x_135:
[----:B------:R-:W-:Y:S05]  /*8070*/  BSYNC B1 ;  /* 0x0000000000017941 */ /* 0x000fea0003800000 */
.L_x_134:
        /* <DEDUP_REMOVED lines=12> */
.L_x_137:
[----:B------:R-:W-:Y:S05]  /*8140*/  BSYNC B1 ;  /* 0x0000000000017941 */ /* 0x000fea0003800000 */
.L_x_136:
        /* <DEDUP_REMOVED lines=12> */
.L_x_139:
[----:B------:R-:W-:Y:S05]  /*8210*/  BSYNC B1 ;  /* 0x0000000000017941 */ /* 0x000fea0003800000 */
.L_x_138:
        /* <DEDUP_REMOVED lines=12> */
.L_x_141:
[----:B------:R-:W-:Y:S05]  /*82e0*/  BSYNC B1 ;  /* 0x0000000000017941 */ /* 0x000fea0003800000 */
.L_x_140:
        /* <DEDUP_REMOVED lines=12> */
.L_x_143:
[----:B------:R-:W-:Y:S05]  /*83b0*/  BSYNC B1 ;  /* 0x0000000000017941 */ /* 0x000fea0003800000 */
.L_x_142:
        /* <DEDUP_REMOVED lines=12> */
.L_x_145:
[----:B------:R-:W-:Y:S05]  /*8480*/  BSYNC B1 ;  /* 0x0000000000017941 */ /* 0x000fea0003800000 */
.L_x_144:
        /* <DEDUP_REMOVED lines=12> */
.L_x_147:
[----:B------:R-:W-:Y:S05]  /*8550*/  BSYNC B1 ;  /* 0x0000000000017941 */ /* 0x000fea0003800000 */
.L_x_146:
        /* <DEDUP_REMOVED lines=12> */
.L_x_149:
[----:B------:R-:W-:Y:S05]  /*8620*/  BSYNC B1 ;  /* 0x0000000000017941 */ /* 0x000fea0003800000 */
.L_x_148:
        /* <DEDUP_REMOVED lines=12> */
.L_x_151:
[----:B------:R-:W-:Y:S05]  /*86f0*/  BSYNC B1 ;  /* 0x0000000000017941 */ /* 0x000fea0003800000 */
.L_x_150:
        /* <DEDUP_REMOVED lines=12> */
.L_x_153:
[----:B------:R-:W-:Y:S05]  /*87c0*/  BSYNC B1 ;  /* 0x0000000000017941 */ /* 0x000fea0003800000 */
.L_x_152:
        /* <DEDUP_REMOVED lines=12> */
.L_x_155:
[----:B------:R-:W-:Y:S05]  /*8890*/  BSYNC B1 ;  /* 0x0000000000017941 */ /* 0x000fea0003800000 */
.L_x_154:
        /* <DEDUP_REMOVED lines=12> */
.L_x_157:
[----:B------:R-:W-:Y:S05]  /*8960*/  BSYNC B1 ;  /* 0x0000000000017941 */ /* 0x000fea0003800000 */
.L_x_156:
        /* <DEDUP_REMOVED lines=12> */
.L_x_159:
[----:B------:R-:W-:Y:S05]  /*8a30*/  BSYNC B1 ;  /* 0x0000000000017941 */ /* 0x000fea0003800000 */
.L_x_158:
        /* <DEDUP_REMOVED lines=12> */
.L_x_161:
[----:B------:R-:W-:Y:S05]  /*8b00*/  BSYNC B1 ;  /* 0x0000000000017941 */ /* 0x000fea0003800000 */
.L_x_160:
        /* <DEDUP_REMOVED lines=12> */
.L_x_163:
[----:B------:R-:W-:Y:S05]  /*8bd0*/  BSYNC B1 ;  /* 0x0000000000017941 */ /* 0x000fea0003800000 */
.L_x_162:
        /* <DEDUP_REMOVED lines=12> */
.L_x_165:
[----:B------:R-:W-:Y:S05]  /*8ca0*/  BSYNC B1 ;  /* 0x0000000000017941 */ /* 0x000fea0003800000 */
.L_x_164:
        /* <DEDUP_REMOVED lines=12> */
.L_x_167:
[----:B------:R-:W-:Y:S05]  /*8d70*/  BSYNC B1 ;  /* 0x0000000000017941 */ /* 0x000fea0003800000 */
.L_x_166:
        /* <DEDUP_REMOVED lines=12> */
.L_x_169:
[----:B------:R-:W-:Y:S05]  /*8e40*/  BSYNC B1 ;  /* 0x0000000000017941 */ /* 0x000fea0003800000 */
.L_x_168:
        /* <DEDUP_REMOVED lines=12> */
.L_x_171:
[----:B------:R-:W-:Y:S05]  /*8f10*/  BSYNC B1 ;  /* 0x0000000000017941 */ /* 0x000fea0003800000 */
.L_x_170:
        /* <DEDUP_REMOVED lines=12> */
.L_x_173:
[----:B------:R-:W-:Y:S05]  /*8fe0*/  BSYNC B1 ;  /* 0x0000000000017941 */ /* 0x000fea0003800000 */
.L_x_172:
        /* <DEDUP_REMOVED lines=12> */
.L_x_175:
[----:B------:R-:W-:Y:S05]  /*90b0*/  BSYNC B1 ;  /* 0x0000000000017941 */ /* 0x000fea0003800000 */
.L_x_174:
        /* <DEDUP_REMOVED lines=12> */
.L_x_177:
[----:B------:R-:W-:Y:S05]  /*9180*/  BSYNC B1 ;  /* 0x0000000000017941 */ /* 0x000fea0003800000 */
.L_x_176:
        /* <DEDUP_REMOVED lines=12> */
.L_x_179:
[----:B------:R-:W-:Y:S05]  /*9250*/  BSYNC B1 ;  /* 0x0000000000017941 */ /* 0x000fea0003800000 */
.L_x_178:
        /* <DEDUP_REMOVED lines=12> */
.L_x_181:
[----:B------:R-:W-:Y:S05]  /*9320*/  BSYNC B1 ;  /* 0x0000000000017941 */ /* 0x000fea0003800000 */
.L_x_180:
        /* <DEDUP_REMOVED lines=12> */
.L_x_183:
[----:B------:R-:W-:Y:S05]  /*93f0*/  BSYNC B1 ;  /* 0x0000000000017941 */ /* 0x000fea0003800000 */
.L_x_182:
        /* <DEDUP_REMOVED lines=12> */
.L_x_185:
[----:B------:R-:W-:Y:S05]  /*94c0*/  BSYNC B1 ;  /* 0x0000000000017941 */ /* 0x000fea0003800000 */
.L_x_184:
        /* <DEDUP_REMOVED lines=12> */
.L_x_187:
[----:B------:R-:W-:Y:S05]  /*9590*/  BSYNC B1 ;  /* 0x0000000000017941 */ /* 0x000fea0003800000 */
.L_x_186:
        /* <DEDUP_REMOVED lines=12> */
.L_x_189:
[----:B------:R-:W-:Y:S05]  /*9660*/  BSYNC B1 ;  /* 0x0000000000017941 */ /* 0x000fea0003800000 */
.L_x_188:
        /* <DEDUP_REMOVED lines=12> */
.L_x_191:
[----:B------:R-:W-:Y:S05]  /*9730*/  BSYNC B1 ;  /* 0x0000000000017941 */ /* 0x000fea0003800000 */
.L_x_190:
[----:B-----5:R-:W-:Y:S01]  /*9740*/  LOP3.LUT R32, R32, 0xff, RZ, 0xc0, !PT ;  /* 0x000000ff20207812 */ /* 0x020fe200078ec0ff */
[----:B------:R-:W-:Y:S01]  /*9750*/  BSSY B1, `(.L_x_192) ;  /* 0x000000b000017945 */ /* 0x000fe20003800000 */
[----:B------:R-:W-:Y:S02]  /*9760*/  ISETP.LT.OR P4, PT, R35, 0x99, !P0 ;  /* 0x000000992300780c */ /* 0x000fe40004781670 */
[----:B------:R-:W-:-:S05]  /*9770*/  F2FP.F16.E4M3.UNPACK_B R32, R32 ;  /* 0x00000020ff20723e */ /* 0x000fca00020006ff */
[----:B------:R-:W-:-:S05]  /*9780*/  HADD2.F32 R32, -RZ, R32.H0_H0 ;  /* 0x20000020ff207230 */ /* 0x000fca0000004100 */
[----:B------:R-:W-:-:S04]  /*9790*/  FMUL R32, R32, UR19 ;  /* 0x0000001320207c20 */ /* 0x000fc80008400000 */
[----:B------:R-:W-:Y:S01]  /*97a0*/  FFMA R32, R23, UR20, R32 ;  /* 0x0000001417207c23 */ /* 0x000fe20008000020 */
[----:B------:R-:W-:-:S04]  /*97b0*/  PRMT R23, RZ, 0x7610, R23 ;  /* 0x00007610ff177816 */ /* 0x000fc80000000017 */
[----:B--2---:R-:W-:-:S05]  /*97c0*/  F2FP.SATFINITE.E4M3.F32.PACK_AB_MERGE_C R33, RZ, R32, RZ ;  /* 0x00000020ff21723e */ /* 0x004fca00048070ff */
[----:B------:R2:W-:Y:S01]  /*97d0*/  @!P3 STG.E.U8 desc[UR16][R26.64+0x91], R33 ;  /* 0x000091211a00b986 */ /* 0x0005e2000c101110 */
[----:B------:R-:W-:Y:S05]  /*97e0*/  @P4 BRA `(.L_x_193) ;  /* 0x0000000000044947 */ /* 0x000fea0003800000 */
[----:B------:R0:W5:Y:S02]  /*97f0*/  LDG.E.U8 R23, desc[UR16][R28.64+0x98] ;  /* 0x000098101c177981 */ /* 0x000164000c1e1100 */
.L_x_193:
[----:B------:R-:W-:Y:S05]  /*9800*/  BSYNC B1 ;  /* 0x0000000000017941 */ /* 0x000fea0003800000 */
.L_x_192:
        /* <DEDUP_REMOVED lines=8> */
[----:B------:R-:W-:-:S05]  /*9890*/  F2FP.SATFINITE.E4M3.F32.PACK_AB_MERGE_C R23, RZ, R23, RZ ;  /* 0x00000017ff17723e */ /* 0x000fca00048070ff */
[----:B------:R0:W-:Y:S01]  /*98a0*/  @!P4 STG.E.U8 desc[UR16][R24.64+0x98], R23 ;  /* 0x000098171800c986 */ /* 0x0001e2000c101110 */
[----:B------:R-:W-:Y:S05]  /*98b0*/  @P3 BRA `(.L_x_195) ;  /* 0x0000000000043947 */ /* 0x000fea0003800000 */
[----:B------:R0:W5:Y:S02]  /*98c0*/  LDG.E.U8 R22, desc[UR16][R28.64+0x99] ;  /* 0x000099101c167981 */ /* 0x000164000c1e1100 */
.L_x_195:
[----:B------:R-:W-:Y:S05]  /*98d0*/  BSYNC B1 ;  /* 0x0000000000017941 */ /* 0x000fea0003800000 */
.L_x_194:
        /* <DEDUP_REMOVED lines=8> */
[----:B0-----:R-:W-:-:S05]  /*9960*/  F2FP.SATFINITE.E4M3.F32.PACK_AB_MERGE_C R23, RZ, R22, RZ ;  /* 0x00000016ff17723e */ /* 0x001fca00048070ff */
[----:B------:R0:W-:Y:S01]  /*9970*/  @!P3 STG.E.U8 desc[UR16][R24.64+0x99], R23 ;  /* 0x000099171800b986 */ /* 0x0001e2000c101110 */
[----:B------:R-:W-:Y:S05]  /*9980*/  @P4 BRA `(.L_x_197) ;  /* 0x0000000000044947 */ /* 0x000fea0003800000 */
[----:B------:R0:W5:Y:S02]  /*9990*/  LDG.E.U8 R21, desc[UR16][R30.64+0x98] ;  /* 0x000098101e157981 */ /* 0x000164000c1e1100 */
.L_x_197:
[----:B------:R-:W-:Y:S05]  /*99a0*/  BSYNC B1 ;  /* 0x0000000000017941 */ /* 0x000fea0003800000 */
.L_x_196:
        /* <DEDUP_REMOVED lines=12> */
.L_x_199:
[----:B------:R-:W-:Y:S05]  /*9a70*/  BSYNC B1 ;  /* 0x0000000000017941 */ /* 0x000fea0003800000 */
.L_x_198:
        /* <DEDUP_REMOVED lines=12> */
.L_x_201:
[----:B------:R-:W-:Y:S05]  /*9b40*/  BSYNC B1 ;  /* 0x0000000000017941 */ /* 0x000fea0003800000 */
.L_x_200:
        /* <DEDUP_REMOVED lines=12> */
.L_x_203:
[----:B------:R-:W-:Y:S05]  /*9c10*/  BSYNC B1 ;  /* 0x0000000000017941 */ /* 0x000fea0003800000 */
.L_x_202:
        /* <DEDUP_REMOVED lines=12> */
.L_x_205:
[----:B------:R-:W-:Y:S05]  /*9ce0*/  BSYNC B1 ;  /* 0x0000000000017941 */ /* 0x000fea0003800000 */
.L_x_204:
        /* <DEDUP_REMOVED lines=12> */
.L_x_207:
[----:B------:R-:W-:Y:S05]  /*9db0*/  BSYNC B1 ;  /* 0x0000000000017941 */ /* 0x000fea0003800000 */
.L_x_206:
        /* <DEDUP_REMOVED lines=12> */
.L_x_209:
[----:B------:R-:W-:Y:S05]  /*9e80*/  BSYNC B1 ;  /* 0x0000000000017941 */ /* 0x000fea0003800000 */
.L_x_208:
        /* <DEDUP_REMOVED lines=12> */
.L_x_211:
[----:B------:R-:W-:Y:S05]  /*9f50*/  BSYNC B1 ;  /* 0x0000000000017941 */ /* 0x000fea0003800000 */
.L_x_210:
        /* <DEDUP_REMOVED lines=12> */
.L_x_213:
[----:B------:R-:W-:Y:S05]  /*a020*/  BSYNC B1 ;  /* 0x0000000000017941 */ /* 0x000fea0003800000 */
.L_x_212:
        /* <DEDUP_REMOVED lines=12> */
.L_x_215:
[----:B------:R-:W-:Y:S05]  /*a0f0*/  BSYNC B1 ;  /* 0x0000000000017941 */ /* 0x000fea0003800000 */
.L_x_214:
        /* <DEDUP_REMOVED lines=12> */
.L_x_217:
[----:B------:R-:W-:Y:S05]  /*a1c0*/  BSYNC B1 ;  /* 0x0000000000017941 */ /* 0x000fea0003800000 */
.L_x_216:
        /* <DEDUP_REMOVED lines=12> */
.L_x_219:
[----:B------:R-:W-:Y:S05]  /*a290*/  BSYNC B1 ;  /* 0x0000000000017941 */ /* 0x000fea0003800000 */
.L_x_218:
        /* <DEDUP_REMOVED lines=12> */
.L_x_221:
[----:B------:R-:W-:Y:S05]  /*a360*/  BSYNC B1 ;  /* 0x0000000000017941 */ /* 0x000fea0003800000 */
.L_x_220:
        /* <DEDUP_REMOVED lines=12> */
.L_x_223:
[----:B------:R-:W-:Y:S05]  /*a430*/  BSYNC B1 ;  /* 0x0000000000017941 */ /* 0x000fea0003800000 */
.L_x_222:
        /* <DEDUP_REMOVED lines=12> */
.L_x_225:
[----:B------:R-:W-:Y:S05]  /*a500*/  BSYNC B1 ;  /* 0x0000000000017941 */ /* 0x000fea0003800000 */
.L_x_224:
        /* <DEDUP_REMOVED lines=12> */
.L_x_227:
[----:B------:R-:W-:Y:S05]  /*a5d0*/  BSYNC B1 ;  /* 0x0000000000017941 */ /* 0x000fea0003800000 */
.L_x_226:
        /* <DEDUP_REMOVED lines=12> */
.L_x_229:
[----:B------:R-:W-:Y:S05]  /*a6a0*/  BSYNC B1 ;  /* 0x0000000000017941 */ /* 0x000fea0003800000 */
.L_x_228:
        /* <DEDUP_REMOVED lines=12> */
.L_x_231:
[----:B------:R-:W-:Y:S05]  /*a770*/  BSYNC B1 ;  /* 0x0000000000017941 */ /* 0x000fea0003800000 */
.L_x_230:
        /* <DEDUP_REMOVED lines=12> */
.L_x_233:
[----:B------:R-:W-:Y:S05]  /*a840*/  BSYNC B1 ;  /* 0x0000000000017941 */ /* 0x000fea0003800000 */
.L_x_232:
        /* <DEDUP_REMOVED lines=12> */
.L_x_235:
[----:B------:R-:W-:Y:S05]  /*a910*/  BSYNC B1 ;  /* 0x0000000000017941 */ /* 0x000fea0003800000 */
.L_x_234:
[----:B-----5:R-:W-:Y:S01]  /*a920*/  LOP3.LUT R2, R2, 0xff, RZ, 0xc0, !PT ;  /* 0x000000ff02027812 */ /* 0x020fe200078ec0ff */
[----:B------:R-:W-:Y:S01]  /*a930*/  BSSY B1, `(.L_x_236) ;  /* 0x000000b000017945 */ /* 0x000fe20003800000 */
[----:B------:R-:W-:Y:S02]  /*a940*/  ISETP.LT.OR P4, PT, R35, 0xc1, !P1 ;  /* 0x000000c12300780c */ /* 0x000fe40004f81670 */
[----:B------:R-:W-:-:S05]  /*a950*/  F2FP.F16.E4M3.UNPACK_B R2, R2 ;  /* 0x00000002ff02723e */ /* 0x000fca00020006ff */
[----:B------:R-:W-:-:S05]  /*a960*/  HADD2.F32 R2, -RZ, R2.H0_H0 ;  /* 0x20000002ff027230 */ /* 0x000fca0000004100 */
[----:B0-----:R-:W-:-:S04]  /*a970*/  FMUL R3, R2, UR19 ;  /* 0x0000001302037c20 */ /* 0x001fc80008400000 */
[----:B------:R-:W-:Y:S01]  /*a980*/  FFMA R3, R0, UR20, R3 ;  /* 0x0000001400037c23 */ /* 0x000fe20008000003 */
[----:B------:R-:W-:-:S04]  /*a990*/  PRMT R0, RZ, 0x7610, R0 ;  /* 0x00007610ff007816 */ /* 0x000fc80000000000 */
[----:B------:R-:W-:-:S05]  /*a9a0*/  F2FP.SATFINITE.E4M3.F32.PACK_AB_MERGE_C R3, RZ, R3, RZ ;  /* 0x00000003ff03723e */ /* 0x000fca00048070ff */
[----:B------:R0:W-:Y:S01]  /*a9b0*/  @!P3 STG.E.U8 desc[UR16][R24.64+0xc1], R3 ;  /* 0x0000c1031800b986 */ /* 0x0001e2000c101110 */
[----:B------:R-:W-:Y:S05]  /*a9c0*/  @P4 BRA `(.L_x_237) ;  /* 0x0000000000044947 */ /* 0x000fea0003800000 */
[----:B------:R0:W5:Y:S02]  /*a9d0*/  LDG.E.U8 R0, desc[UR16][R30.64+0xc0] ;  /* 0x0000c0101e007981 */ /* 0x000164000c1e1100 */
.L_x_237:
[----:B------:R-:W-:Y:S05]  /*a9e0*/  BSYNC B1 ;  /* 0x0000000000017941 */ /* 0x000fea0003800000 */
.L_x_236:
[----:B------:R-:W2:Y:S01]  /*a9f0*/  LDL.LU R2, [R1] ;  /* 0x0000000001027983 */ /* 0x000ea20000300800 */
[----:B-----5:R-:W-:Y:S01]  /*aa00*/  LOP3.LUT R0, R0, 0xff, RZ, 0xc0, !PT ;  /* 0x000000ff00007812 */ /* 0x020fe200078ec0ff */
[----:B------:R-:W-:Y:S01]  /*aa10*/  BSSY B1, `(.L_x_238) ;  /* 0x000000b000017945 */ /* 0x000fe20003800000 */
[----:B------:R-:W-:Y:S02]  /*aa20*/  ISETP.LT.OR P3, PT, R35, 0xc2, !P1 ;  /* 0x000000c22300780c */ /* 0x000fe40004f61670 */
[----:B------:R-:W-:-:S05]  /*aa30*/  F2FP.F16.E4M3.UNPACK_B R0, R0 ;  /* 0x00000000ff00723e */ /* 0x000fca00020006ff */
[----:B------:R-:W-:-:S05]  /*aa40*/  HADD2.F32 R0, -RZ, R0.H0_H0 ;  /* 0x20000000ff007230 */ /* 0x000fca0000004100 */
[----:B------:R-:W-:-:S04]  /*aa50*/  FMUL R0, R0, UR19 ;  /* 0x0000001300007c20 */ /* 0x000fc80008400000 */
[----:B--2---:R-:W-:-:S05]  /*aa60*/  FFMA R0, R2, UR20, R0 ;  /* 0x0000001402007c23 */ /* 0x004fca0008000000 */
[----:B0-----:R-:W-:Y:S02]  /*aa70*/  F2FP.SATFINITE.E4M3.F32.PACK_AB_MERGE_C R3, RZ, R0, RZ ;  /* 0x00000000ff03723e */ /* 0x001fe400048070ff */
[----:B------:R-:W-:-:S03]  /*aa80*/  PRMT R0, RZ, 0x7610, R0 ;  /* 0x00007610ff007816 */ /* 0x000fc60000000000 */
[----:B------:R0:W-:Y:S01]  /*aa90*/  @!P4 STG.E.U8 desc[UR16][R26.64+0xc0], R3 ;  /* 0x0000c0031a00c986 */ /* 0x0001e2000c101110 */
[----:B------:R-:W-:Y:S05]  /*aaa0*/  @P3 BRA `(.L_x_239) ;  /* 0x0000000000043947 */ /* 0x000fea0003800000 */
[----:B------:R2:W5:Y:S02]  /*aab0*/  LDG.E.U8 R0, desc[UR16][R30.64+0xc1] ;  /* 0x0000c1101e007981 */ /* 0x000564000c1e1100 */
.L_x_239:
[----:B------:R-:W-:Y:S05]  /*aac0*/  BSYNC B1 ;  /* 0x0000000000017941 */ /* 0x000fea0003800000 */
.L_x_238:
[----:B------:R-:W3:Y:S01]  /*aad0*/  LDL.LU R2, [R1+0x4] ;  /* 0x0000040001027983 */ /* 0x000ee20000300800 */
[----:B-----5:R-:W-:Y:S01]  /*aae0*/  LOP3.LUT R0, R0, 0xff, RZ, 0xc0, !PT ;  /* 0x000000ff00007812 */ /* 0x020fe200078ec0ff */
[----:B------:R-:W-:Y:S01]  /*aaf0*/  BSSY B1, `(.L_x_240) ;  /* 0x000000b000017945 */ /* 0x000fe20003800000 */
[----:B------:R-:W-:Y:S02]  /*ab00*/  ISETP.LT.OR P4, PT, R35, 0xc9, !P0 ;  /* 0x000000c92300780c */ /* 0x000fe40004781670 */
[----:B------:R-:W-:-:S05]  /*ab10*/  F2FP.F16.E4M3.UNPACK_B R0, R0 ;  /* 0x00000000ff00723e */ /* 0x000fca00020006ff */
[----:B------:R-:W-:-:S05]  /*ab20*/  HADD2.F32 R0, -RZ, R0.H0_H0 ;  /* 0x20000000ff007230 */ /* 0x000fca0000004100 */
[----:B------:R-:W-:-:S04]  /*ab30*/  FMUL R0, R0, UR19 ;  /* 0x0000001300007c20 */ /* 0x000fc80008400000 */
[----:B---3--:R-:W-:-:S05]  /*ab40*/  FFMA R0, R2, UR20, R0 ;  /* 0x0000001402007c23 */ /* 0x008fca0008000000 */
[----:B0-----:R-:W-:Y:S02]  /*ab50*/  F2FP.SATFINITE.E4M3.F32.PACK_AB_MERGE_C R3, RZ, R0, RZ ;  /* 0x00000000ff03723e */ /* 0x001fe400048070ff */
[----:B------:R-:W-:-:S03]  /*ab60*/  PRMT R0, RZ, 0x7610, R0 ;  /* 0x00007610ff007816 */ /* 0x000fc60000000000 */
[----:B------:R0:W-:Y:S01]  /*ab70*/  @!P3 STG.E.U8 desc[UR16][R26.64+0xc1], R3 ;  /* 0x0000c1031a00b986 */ /* 0x0001e2000c101110 */
[----:B------:R-:W-:Y:S05]  /*ab80*/  @P4 BRA `(.L_x_241) ;  /* 0x0000000000044947 */ /* 0x000fea0003800000 */
[----:B------:R3:W5:Y:S02]  /*ab90*/  LDG.E.U8 R0, desc[UR16][R28.64+0xc8] ;  /* 0x0000c8101c007981 */ /* 0x000764000c1e1100 */
.L_x_241:
[----:B------:R-:W-:Y:S05]  /*aba0*/  BSYNC B1 ;  /* 0x0000000000017941 */ /* 0x000fea0003800000 */
.L_x_240:
[----:B------:R-:W2:Y:S01]  /*abb0*/  LDL.LU R2, [R1+0x8] ;  /* 0x0000080001027983 */ /* 0x000ea20000300800 */
        /* <DEDUP_REMOVED lines=12> */
.L_x_243:
[----:B------:R-:W-:Y:S05]  /*ac80*/  BSYNC B1 ;  /* 0x0000000000017941 */ /* 0x000fea0003800000 */
.L_x_242:
        /* <DEDUP_REMOVED lines=13> */
.L_x_245:
[----:B------:R-:W-:Y:S05]  /*ad60*/  BSYNC B1 ;  /* 0x0000000000017941 */ /* 0x000fea0003800000 */
.L_x_244:
        /* <DEDUP_REMOVED lines=13> */
.L_x_247:
[----:B------:R-:W-:Y:S05]  /*ae40*/  BSYNC B1 ;  /* 0x0000000000017941 */ /* 0x000fea0003800000 */
.L_x_246:
        /* <DEDUP_REMOVED lines=13> */
.L_x_249:
[----:B------:R-:W-:Y:S05]  /*af20*/  BSYNC B1 ;  /* 0x0000000000017941 */ /* 0x000fea0003800000 */
.L_x_248:
        /* <DEDUP_REMOVED lines=13> */
.L_x_251:
[----:B------:R-:W-:Y:S05]  /*b000*/  BSYNC B1 ;  /* 0x0000000000017941 */ /* 0x000fea0003800000 */
.L_x_250:
        /* <DEDUP_REMOVED lines=13> */
.L_x_253:
[----:B------:R-:W-:Y:S05]  /*b0e0*/  BSYNC B1 ;  /* 0x0000000000017941 */ /* 0x000fea0003800000 */
.L_x_252:
        /* <DEDUP_REMOVED lines=13> */
.L_x_255:
[----:B------:R-:W-:Y:S05]  /*b1c0*/  BSYNC B1 ;  /* 0x0000000000017941 */ /* 0x000fea0003800000 */
.L_x_254:
        /* <DEDUP_REMOVED lines=13> */
.L_x_257:
[----:B------:R-:W-:Y:S05]  /*b2a0*/  BSYNC B1 ;  /* 0x0000000000017941 */ /* 0x000fea0003800000 */
.L_x_256:
        /* <DEDUP_REMOVED lines=13> */
.L_x_259:
[----:B------:R-:W-:Y:S05]  /*b380*/  BSYNC B1 ;  /* 0x0000000000017941 */ /* 0x000fea0003800000 */
.L_x_258:
        /* <DEDUP_REMOVED lines=13> */
.L_x_261:
[----:B------:R-:W-:Y:S05]  /*b460*/  BSYNC B1 ;  /* 0x0000000000017941 */ /* 0x000fea0003800000 */
.L_x_260:
        /* <DEDUP_REMOVED lines=13> */
.L_x_263:
[----:B------:R-:W-:Y:S05]  /*b540*/  BSYNC B1 ;  /* 0x0000000000017941 */ /* 0x000fea0003800000 */
.L_x_262:
        /* <DEDUP_REMOVED lines=13> */
.L_x_265:
[----:B------:R-:W-:Y:S05]  /*b620*/  BSYNC B1 ;  /* 0x0000000000017941 */ /* 0x000fea0003800000 */
.L_x_264:
        /* <DEDUP_REMOVED lines=13> */
.L_x_267:
[----:B------:R-:W-:Y:S05]  /*b700*/  BSYNC B1 ;  /* 0x0000000000017941 */ /* 0x000fea0003800000 */
.L_x_266:
        /* <DEDUP_REMOVED lines=13> */
.L_x_269:
[----:B------:R-:W-:Y:S05]  /*b7e0*/  BSYNC B1 ;  /* 0x0000000000017941 */ /* 0x000fea0003800000 */
.L_x_268:
        /* <DEDUP_REMOVED lines=13> */
.L_x_271:
[----:B------:R-:W-:Y:S05]  /*b8c0*/  BSYNC B1 ;  /* 0x0000000000017941 */ /* 0x000fea0003800000 */
.L_x_270:
        /* <DEDUP_REMOVED lines=13> */
.L_x_273:
[----:B------:R-:W-:Y:S05]  /*b9a0*/  BSYNC B1 ;  /* 0x0000000000017941 */ /* 0x000fea0003800000 */
.L_x_272:
        /* <DEDUP_REMOVED lines=13> */
.L_x_275:
[----:B------:R-:W-:Y:S05]  /*ba80*/  BSYNC B1 ;  /* 0x0000000000017941 */ /* 0x000fea0003800000 */
.L_x_274:
        /* <DEDUP_REMOVED lines=13> */
.L_x_277:
[----:B------:R-:W-:Y:S05]  /*bb60*/  BSYNC B1 ;  /* 0x0000000000017941 */ /* 0x000fea0003800000 */
.L_x_276:
        /* <DEDUP_REMOVED lines=13> */
.L_x_279:
[----:B------:R-:W-:Y:S05]  /*bc40*/  BSYNC B1 ;  /* 0x0000000000017941 */ /* 0x000fea0003800000 */
.L_x_278:
        /* <DEDUP_REMOVED lines=13> */
.L_x_281:
[----:B------:R-:W-:Y:S05]  /*bd20*/  BSYNC B1 ;  /* 0x0000000000017941 */ /* 0x000fea0003800000 */
.L_x_280:
        /* <DEDUP_REMOVED lines=13> */
.L_x_283:
[----:B------:R-:W-:Y:S05]  /*be00*/  BSYNC B1 ;  /* 0x0000000000017941 */ /* 0x000fea0003800000 */
.L_x_282:
        /* <DEDUP_REMOVED lines=13> */
.L_x_285:
[----:B------:R-:W-:Y:S05]  /*bee0*/  BSYNC B1 ;  /* 0x0000000000017941 */ /* 0x000fea0003800000 */
.L_x_284:
        /* <DEDUP_REMOVED lines=13> */
.L_x_287:
[----:B------:R-:W-:Y:S05]  /*bfc0*/  BSYNC B1 ;  /* 0x0000000000017941 */ /* 0x000fea0003800000 */
.L_x_286:
        /* <DEDUP_REMOVED lines=13> */
.L_x_289:
[----:B------:R-:W-:Y:S05]  /*c0a0*/  BSYNC B1 ;  /* 0x0000000000017941 */ /* 0x000fea0003800000 */
.L_x_288:
        /* <DEDUP_REMOVED lines=13> */
.L_x_291:
[----:B------:R-:W-:Y:S05]  /*c180*/  BSYNC B1 ;  /* 0x0000000000017941 */ /* 0x000fea0003800000 */
.L_x_290:
        /* <DEDUP_REMOVED lines=13> */
.L_x_293:
[----:B------:R-:W-:Y:S05]  /*c260*/  BSYNC B1 ;  /* 0x0000000000017941 */ /* 0x000fea0003800000 */
.L_x_292:
        /* <DEDUP_REMOVED lines=13> */
.L_x_295:
[----:B------:R-:W-:Y:S05]  /*c340*/  BSYNC B1 ;  /* 0x0000000000017941 */ /* 0x000fea0003800000 */
.L_x_294:
[----:B------:R-:W-:Y:S05]  /*c350*/  @P1 BRA `(.L_x_296) ;  /* 0x0000002000a41947 */ /* 0x000fea0003800000 */
[----:B------:R-:W2:Y:S01]  /*c360*/  LDL.LU R2, [R1+0x74] ;  /* 0x0000740001027983 */ /* 0x000ea20000300800 */
[----:B-----5:R-:W-:-:S04]  /*c370*/  LOP3.LUT R0, R0, 0xff, RZ, 0xc0, !PT ;  /* 0x000000ff00007812 */ /* 0x020fc800078ec0ff */
[----:B------:R-:W-:-:S05]  /*c380*/  F2FP.F16.E4M3.UNPACK_B R0, R0 ;  /* 0x00000000ff00723e */ /* 0x000fca00020006ff */
[----:B------:R-:W-:-:S05]  /*c390*/  HADD2.F32 R0, -RZ, R0.H0_H0 ;  /* 0x20000000ff007230 */ /* 0x000fca0000004100 */
[----:B------:R-:W-:-:S04]  /*c3a0*/  FMUL R0, R0, UR19 ;  /* 0x0000001300007c20 */ /* 0x000fc80008400000 */
[----:B--2---:R-:W-:-:S05]  /*c3b0*/  FFMA R0, R2, UR20, R0 ;  /* 0x0000001402007c23 */ /* 0x004fca0008000000 */
[----:B0-----:R-:W-:-:S05]  /*c3c0*/  F2FP.SATFINITE.E4M3.F32.PACK_AB_MERGE_C R3, RZ, R0, RZ ;  /* 0x00000000ff03723e */ /* 0x001fca00048070ff */
[----:B------:R0:W-:Y:S01]  /*c3d0*/  STG.E.U8 desc[UR16][R26.64+0xf9], R3 ;  /* 0x0000f9031a007986 */ /* 0x0001e2000c101110 */
[----:B------:R-:W-:Y:S05]  /*c3e0*/  BRA `(.L_x_296) ;  /* 0x0000002000807947 */ /* 0x000fea0003800000 */
.L_x_39:
[----:B------:R-:W-:Y:S01]  /*c3f0*/  ISETP.GE.AND P1, PT, R38, 0x1, PT ;  /* 0x000000012600780c */ /* 0x000fe20003f26270 */
[----:B------:R-:W-:Y:S01]  /*c400*/  FMUL R226, R226, UR20 ;  /* 0x00000014e2e27c20 */ /* 0x000fe20008400000 */
[----:B------:R-:W2:Y:S01]  /*c410*/  LDL.LU R227, [R1+0x10] ;  /* 0x0000100001e37983 */ /* 0x000ea20000300800 */
[----:B------:R-:W-:Y:S01]  /*c420*/  ISETP.GE.AND P0, PT, R38, 0x9, PT ;  /* 0x000000092600780c */ /* 0x000fe20003f06270 */
[----:B------:R-:W-:Y:S01]  /*c430*/  FMUL R225, R225, UR20 ;  /* 0x00000014e1e17c20 */ /* 0x000fe20008400000 */
[C---:B------:R-:W-:Y:S02]  /*c440*/  ISETP.LT.OR P4, PT, R35.reuse, 0x1, !P1 ;  /* 0x000000012300780c */ /* 0x040fe40004f81670 */
[C---:B------:R-:W-:Y:S02]  /*c450*/  ISETP.LT.OR P5, PT, R35.reuse, 0x2, !P1 ;  /* 0x000000022300780c */ /* 0x040fe40004fa1670 */
[----:B------:R-:W-:Y:S02]  /*c460*/  F2FP.SATFINITE.E4M3.F32.PACK_AB_MERGE_C R29, RZ, R226, RZ ;  /* 0x000000e2ff1d723e */ /* 0x000fe400048070ff */
[C---:B------:R-:W-:Y:S01]  /*c470*/  ISETP.LT.OR P3, PT, R35.reuse, 0x1, !P0 ;  /* 0x000000012300780c */ /* 0x040fe20004761670 */
[----:B------:R-:W-:Y:S01]  /*c480*/  FMUL R224, R224, UR20 ;  /* 0x00000014e0e07c20 */ /* 0x000fe20008400000 */
[----:B------:R-:W-:Y:S01]  /*c490*/  ISETP.LT.OR P6, PT, R35, 0xa, !P1 ;  /* 0x0000000a2300780c */ /* 0x000fe20004fc1670 */
[----:B------:R-:W-:Y:S01]  /*c4a0*/  FMUL R223, R223, UR20 ;  /* 0x00000014dfdf7c20 */ /* 0x000fe20008400000 */
[----:B------:R-:W-:Y:S01]  /*c4b0*/  F2FP.SATFINITE.E4M3.F32.PACK_AB_MERGE_C R225, RZ, R225, RZ ;  /* 0x000000e1ffe1723e */ /* 0x000fe200048070ff */
[----:B------:R-:W-:Y:S01]  /*c4c0*/  FMUL R221, R221, UR20 ;  /* 0x00000014dddd7c20 */ /* 0x000fe20008400000 */
[----:B------:R-:W-:Y:S01]  /*c4d0*/  FMUL R222, R222, UR20 ;  /* 0x00000014dede7c20 */ /* 0x000fe20008400000 */
[----:B------:R0:W-:Y:S01]  /*c4e0*/  @!P4 STG.E.U8 desc[UR16][R24.64], R29 ;  /* 0x0000001d1800c986 */ /* 0x0001e2000c101110 */
[----:B------:R-:W-:-:S02]  /*c4f0*/  ISETP.LT.OR P4, PT, R35, 0x2, !P0 ;  /* 0x000000022300780c */ /* 0x000fc40004781670 */
[----:B------:R-:W-:Y:S01]  /*c500*/  F2FP.SATFINITE.E4M3.F32.PACK_AB_MERGE_C R31, RZ, R224, RZ ;  /* 0x000000e0ff1f723e */ /* 0x000fe200048070ff */
[----:B------:R3:W-:Y:S01]  /*c510*/  @!P5 STG.E.U8 desc[UR16][R24.64+0x1], R225 ;  /* 0x000001e11800d986 */ /* 0x0007e2000c101110 */
[C---:B------:R-:W-:Y:S02]  /*c520*/  ISETP.LT.OR P5, PT, R35.reuse, 0x9, !P1 ;  /* 0x000000092300780c */ /* 0x040fe40004fa1670 */
[----:B------:R-:W-:Y:S01]  /*c530*/  F2FP.SATFINITE.E4M3.F32.PACK_AB_MERGE_C R223, RZ, R223, RZ ;  /* 0x000000dfffdf723e */ /* 0x000fe200048070ff */
[----:B------:R-:W-:Y:S01]  /*c540*/  FMUL R220, R220, UR20 ;  /* 0x00000014dcdc7c20 */ /* 0x000fe20008400000 */
[----:B------:R-:W-:Y:S01]  /*c550*/  F2FP.SATFINITE.E4M3.F32.PACK_AB_MERGE_C R221, RZ, R221, RZ ;  /* 0x000000ddffdd723e */ /* 0x000fe200048070ff */
[----:B------:R-:W-:Y:S01]  /*c560*/  @!P3 STG.E.U8 desc[UR16][R26.64], R31 ;  /* 0x0000001f1a00b986 */ /* 0x000fe2000c101110 */
[----:B------:R-:W-:-:S03]  /*c570*/  ISETP.LT.OR P3, PT, R35, 0x9, !P0 ;  /* 0x000000092300780c */ /* 0x000fc60004761670 */
[----:B------:R-:W-:Y:S01]  /*c580*/  @!P4 STG.E.U8 desc[UR16][R26.64+0x1], R223 ;  /* 0x000001df1a00c986 */ /* 0x000fe2000c101110 */
[----:B------:R-:W-:-:S03]  /*c590*/  ISETP.LT.OR P4, PT, R35, 0xa, !P0 ;  /* 0x0000000a2300780c */ /* 0x000fc60004781670 */
[----:B------:R-:W-:Y:S01]  /*c5a0*/  @!P6 STG.E.U8 desc[UR16][R24.64+0x9], R221 ;  /* 0x000009dd1800e986 */ /* 0x000fe2000c101110 */
[----:B------:R-:W-:Y:S01]  /*c5b0*/  ISETP.LT.OR P6, PT, R35, 0x12, !P1 ;  /* 0x000000122300780c */ /* 0x000fe20004fc1670 */
[----:B------:R-:W-:Y:S01]  /*c5c0*/  FMUL R219, R219, UR20 ;  /* 0x00000014dbdb7c20 */ /* 0x000fe20008400000 */
[----:B0-----:R-:W-:Y:S01]  /*c5d0*/  F2FP.SATFINITE.E4M3.F32.PACK_AB_MERGE_C R29, RZ, R222, RZ ;  /* 0x000000deff1d723e */ /* 0x001fe200048070ff */
[----:B------:R-:W-:Y:S01]  /*c5e0*/  FMUL R217, R217, UR20 ;  /* 0x00000014d9d97c20 */ /* 0x000fe20008400000 */
[----:B------:R-:W4:Y:S01]  /*c5f0*/  LDL.LU R226, [R1+0xc] ;  /* 0x00000c0001e27983 */ /* 0x000f220000300800 */
[----:B------:R-:W-:Y:S02]  /*c600*/  F2FP.SATFINITE.E4M3.F32.PACK_AB_MERGE_C R33, RZ, R220, RZ ;  /* 0x000000dcff21723e */ /* 0x000fe400048070ff */
[----:B------:R-:W-:Y:S01]  /*c610*/  F2FP.SATFINITE.E4M3.F32.PACK_AB_MERGE_C R219, RZ, R219, RZ ;  /* 0x000000dbffdb723e */ /* 0x000fe200048070ff */
[----:B------:R0:W-:Y:S01]  /*c620*/  @!P5 STG.E.U8 desc[UR16][R24.64+0x8], R29 ;  /* 0x0000081d1800d986 */ /* 0x0001e2000c101110 */
[----:B------:R-:W-:-:S02]  /*c630*/  ISETP.LT.OR P5, PT, R35, 0x11, !P1 ;  /* 0x000000112300780c */ /* 0x000fc40004fa1670 */
[----:B------:R-:W-:Y:S01]  /*c640*/  F2FP.SATFINITE.E4M3.F32.PACK_AB_MERGE_C R217, RZ, R217, RZ ;  /* 0x000000d9ffd9723e */ /* 0x000fe200048070ff */
[----:B---3--:R-:W3:Y:S01]  /*c650*/  LDL.LU R225, [R1+0x8] ;  /* 0x0000080001e17983 */ /* 0x008ee20000300800 */
[----:B------:R-:W-:-:S03]  /*c660*/  FMUL R218, R218, UR20 ;  /* 0x00000014dada7c20 */ /* 0x000fc60008400000 */
[----:B------:R-:W4:Y:S04]  /*c670*/  LDL.LU R224, [R1+0x4] ;  /* 0x0000040001e07983 */ /* 0x000f280000300800 */
[----:B------:R-:W3:Y:S01]  /*c680*/  LDL.LU R222, [R1] ;  /* 0x0000000001de7983 */ /* 0x000ee20000300800 */
[----:B0-----:R-:W-:Y:S01]  /*c690*/  F2FP.SATFINITE.E4M3.F32.PACK_AB_MERGE_C R29, RZ, R218, RZ ;  /* 0x000000daff1d723e */ /* 0x001fe200048070ff */
[----:B------:R-:W-:Y:S01]  /*c6a0*/  FMUL R216, R216, UR20 ;  /* 0x00000014d8d87c20 */ /* 0x000fe20008400000 */
[----:B------:R-:W-:Y:S01]  /*c6b0*/  FMUL R215, R215, UR20 ;  /* 0x00000014d7d77c20 */ /* 0x000fe20008400000 */
[----:B------:R0:W-:Y:S01]  /*c6c0*/  @!P3 STG.E.U8 desc[UR16][R26.64+0x8], R33 ;  /* 0x000008211a00b986 */ /* 0x0001e2000c101110 */
[----:B------:R-:W-:Y:S01]  /*c6d0*/  ISETP.LT.OR P3, PT, R35, 0x11, !P0 ;  /* 0x000000112300780c */ /* 0x000fe20004761670 */
[----:B------:R-:W-:Y:S01]  /*c6e0*/  FMUL R213, R213, UR20 ;  /* 0x00000014d5d57c20 */ /* 0x000fe20008400000 */
[----:B------:R-:W-:Y:S01]  /*c6f0*/  F2FP.SATFINITE.E4M3.F32.PACK_AB_MERGE_C R31, RZ, R216, RZ ;  /* 0x000000d8ff1f723e */ /* 0x000fe200048070ff */
[----:B------:R-:W-:Y:S01]  /*c700*/  @!P4 STG.E.U8 desc[UR16][R26.64+0x9], R219 ;  /* 0x000009db1a00c986 */ /* 0x000fe2000c101110 */
[C---:B------:R-:W-:Y:S01]  /*c710*/  ISETP.LT.OR P4, PT, R35.reuse, 0x12, !P0 ;  /* 0x000000122300780c */ /* 0x040fe20004781670 */
[----:B------:R-:W-:Y:S01]  /*c720*/  FMUL R214, R214, UR20 ;  /* 0x00000014d6d67c20 */ /* 0x000fe20008400000 */
[----:B------:R-:W-:Y:S01]  /*c730*/  F2FP.SATFINITE.E4M3.F32.PACK_AB_MERGE_C R215, RZ, R215, RZ ;  /* 0x000000d7ffd7723e */ /* 0x000fe200048070ff */
[----:B------:R-:W-:Y:S01]  /*c740*/  @!P6 STG.E.U8 desc[UR16][R24.64+0x11], R217 ;  /* 0x000011d91800e986 */ /* 0x000fe2000c101110 */
[C---:B------:R-:W-:Y:S01]  /*c750*/  ISETP.LT.OR P6, PT, R35.reuse, 0x1a, !P1 ;  /* 0x0000001a2300780c */ /* 0x040fe20004fc1670 */
[----:B------:R-:W-:Y:S01]  /*c760*/  FMUL R212, R212, UR20 ;  /* 0x00000014d4d47c20 */ /* 0x000fe20008400000 */
[----:B------:R-:W-:Y:S01]  /*c770*/  F2FP.SATFINITE.E4M3.F32.PACK_AB_MERGE_C R213, RZ, R213, RZ ;  /* 0x000000d5ffd5723e */ /* 0x000fe200048070ff */
[----:B------:R1:W-:Y:S01]  /*c780*/  @!P5 STG.E.U8 desc[UR16][R24.64+0x10], R29 ;  /* 0x0000101d1800d986 */ /* 0x0003e2000c101110 */
[----:B------:R-:W-:Y:S01]  /*c790*/  ISETP.LT.OR P5, PT, R35, 0x19, !P1 ;  /* 0x000000192300780c */ /* 0x000fe20004fa1670 */
[----:B------:R-:W-:Y:S01]  /*c7a0*/  FMUL R211, R211, UR20 ;  /* 0x00000014d3d37c20 */ /* 0x000fe20008400000 */
[----:B------:R-:W-:Y:S01]  /*c7b0*/  FMUL R209, R209, UR20 ;  /* 0x00000014d1d17c20 */ /* 0x000fe20008400000 */
[----:B------:R1:W-:Y:S01]  /*c7c0*/  @!P3 STG.E.U8 desc[UR16][R26.64+0x10], R31 ;  /* 0x0000101f1a00b986 */ /* 0x0003e2000c101110 */
[C---:B------:R-:W-:Y:S01]  /*c7d0*/  ISETP.LT.OR P3, PT, R35.reuse, 0x19, !P0 ;  /* 0x000000192300780c */ /* 0x040fe20004761670 */
[----:B------:R-:W-:Y:S01]  /*c7e0*/  FMUL R210, R210, UR20 ;  /* 0x00000014d2d27c20 */ /* 0x000fe20008400000 */
[----:B0-----:R-:W-:Y:S01]  /*c7f0*/  F2FP.SATFINITE.E4M3.F32.PACK_AB_MERGE_C R33, RZ, R212, RZ ;  /* 0x000000d4ff21723e */ /* 0x001fe200048070ff */
[----:B------:R-:W-:Y:S01]  /*c800*/  @!P4 STG.E.U8 desc[UR16][R26.64+0x11], R215 ;  /* 0x000011d71a00c986 */ /* 0x000fe2000c101110 */
[C---:B------:R-:W-:Y:S01]  /*c810*/  ISETP.LT.OR P4, PT, R35.reuse, 0x1a, !P0 ;  /* 0x0000001a2300780c */ /* 0x040fe20004781670 */
[----:B------:R-:W-:Y:S01]  /*c820*/  FMUL R208, R208, UR20 ;  /* 0x00000014d0d07c20 */ /* 0x000fe20008400000 */
[----:B------:R-:W-:Y:S01]  /*c830*/  F2FP.SATFINITE.E4M3.F32.PACK_AB_MERGE_C R211, RZ, R211, RZ ;  /* 0x000000d3ffd3723e */ /* 0x000fe200048070ff */
[----:B------:R-:W-:Y:S01]  /*c840*/  @!P6 STG.E.U8 desc[UR16][R24.64+0x19], R213 ;  /* 0x000019d51800e986 */ /* 0x000fe2000c101110 */
[----:B------:R-:W-:Y:S01]  /*c850*/  ISETP.LT.OR P6, PT, R35, 0x22, !P1 ;  /* 0x000000222300780c */ /* 0x000fe20004fc1670 */
[----:B------:R-:W-:Y:S01]  /*c860*/  FMUL R207, R207, UR20 ;  /* 0x00000014cfcf7c20 */ /* 0x000fe20008400000 */
[----:B-1----:R-:W-:Y:S01]  /*c870*/  F2FP.SATFINITE.E4M3.F32.PACK_AB_MERGE_C R29, RZ, R214, RZ ;  /* 0x000000d6ff1d723e */ /* 0x002fe200048070ff */
[----:B------:R-:W-:Y:S01]  /*c880*/  FMUL R205, R205, UR20 ;  /* 0x00000014cdcd7c20 */ /* 0x000fe20008400000 */
[----:B------:R-:W-:Y:S01]  /*c890*/  F2FP.SATFINITE.E4M3.F32.PACK_AB_MERGE_C R209, RZ, R209, RZ ;  /* 0x000000d1ffd1723e */ /* 0x000fe200048070ff */
[----:B------:R-:W-:Y:S01]  /*c8a0*/  FMUL R206, R206, UR20 ;  /* 0x00000014cece7c20 */ /* 0x000fe20008400000 */
[----:B------:R-:W-:Y:S01]  /*c8b0*/  F2FP.SATFINITE.E4M3.F32.PACK_AB_MERGE_C R31, RZ, R208, RZ ;  /* 0x000000d0ff1f723e */ /* 0x000fe200048070ff */
[----:B------:R0:W-:Y:S01]  /*c8c0*/  @!P5 STG.E.U8 desc[UR16][R24.64+0x18], R29 ;  /* 0x0000181d1800d986 */ /* 0x0001e2000c101110 */
[C---:B------:R-:W-:Y:S01]  /*c8d0*/  ISETP.LT.OR P5, PT, R35.reuse, 0x21, !P1 ;  /* 0x000000212300780c */ /* 0x040fe20004fa1670 */
[----:B------:R-:W-:Y:S01]  /*c8e0*/  FMUL R204, R204, UR20 ;  /* 0x00000014cccc7c20 */ /* 0x000fe20008400000 */
[----:B------:R-:W-:Y:S01]  /*c8f0*/  F2FP.SATFINITE.E4M3.F32.PACK_AB_MERGE_C R207, RZ, R207, RZ ;  /* 0x000000cfffcf723e */ /* 0x000fe200048070ff */
[----:B------:R1:W-:Y:S01]  /*c900*/  @!P3 STG.E.U8 desc[UR16][R26.64+0x18], R33 ;  /* 0x000018211a00b986 */ /* 0x0003e2000c101110 */
[----:B------:R-:W-:Y:S01]  /*c910*/  ISETP.LT.OR P3, PT, R35, 0x21, !P0 ;  /* 0x000000212300780c */ /* 0x000fe20004761670 */
[----:B------:R-:W-:Y:S01]  /*c920*/  FMUL R203, R203, UR20 ;  /* 0x00000014cbcb7c20 */ /* 0x000fe20008400000 */
[----:B------:R-:W-:Y:S01]  /*c930*/  F2FP.SATFINITE.E4M3.F32.PACK_AB_MERGE_C R205, RZ, R205, RZ ;  /* 0x000000cdffcd723e */ /* 0x000fe200048070ff */
[----:B------:R-:W-:Y:S01]  /*c940*/  @!P4 STG.E.U8 desc[UR16][R26.64+0x19], R211 ;  /* 0x000019d31a00c986 */ /* 0x000fe2000c101110 */
[----:B------:R-:W-:Y:S01]  /*c950*/  ISETP.LT.OR P4, PT, R35, 0x22, !P0 ;  /* 0x000000222300780c */ /* 0x000fe20004781670 */
[----:B------:R-:W-:Y:S01]  /*c960*/  FMUL R201, R201, UR20 ;  /* 0x00000014c9c97c20 */ /* 0x000fe20008400000 */
[----:B------:R-:W-:Y:S01]  /*c970*/  F2FP.SATFINITE.E4M3.F32.PACK_AB_MERGE_C R203, RZ, R203, RZ ;  /* 0x000000cbffcb723e */ /* 0x000fe200048070ff */
[----:B------:R-:W-:Y:S01]  /*c980*/  @!P6 STG.E.U8 desc[UR16][R24.64+0x21], R209 ;  /* 0x000021d11800e986 */ /* 0x000fe2000c101110 */
[----:B------:R-:W-:Y:S01]  /*c990*/  ISETP.LT.OR P6, PT, R35, 0x2a, !P1 ;  /* 0x0000002a2300780c */ /* 0x000fe20004fc1670 */
[----:B------:R-:W-:Y:S01]  /*c9a0*/  FMUL R202, R202, UR20 ;  /* 0x00000014caca7c20 */ /* 0x000fe20008400000 */
[----:B0-----:R-:W-:Y:S01]  /*c9b0*/  F2FP.SATFINITE.E4M3.F32.PACK_AB_MERGE_C R29, RZ, R210, RZ ;  /* 0x000000d2ff1d723e */ /* 0x001fe200048070ff */
[----:B------:R-:W-:Y:S01]  /*c9c0*/  FMUL R200, R200, UR20 ;  /* 0x00000014c8c87c20 */ /* 0x000fe20008400000 */
[----:B-1----:R-:W-:Y:S01]  /*c9d0*/  F2FP.SATFINITE.E4M3.F32.PACK_AB_MERGE_C R33, RZ, R204, RZ ;  /* 0x000000ccff21723e */ /* 0x002fe200048070ff */
[----:B------:R-:W-:Y:S01]  /*c9e0*/  FMUL R199, R199, UR20 ;  /* 0x00000014c7c77c20 */ /* 0x000fe20008400000 */
[----:B------:R-:W-:Y:S01]  /*c9f0*/  F2FP.SATFINITE.E4M3.F32.PACK_AB_MERGE_C R201, RZ, R201, RZ ;  /* 0x000000c9ffc9723e */ /* 0x000fe200048070ff */
[----:B------:R0:W-:Y:S01]  /*ca00*/  @!P5 STG.E.U8 desc[UR16][R24.64+0x20], R29 ;  /* 0x0000201d1800d986 */ /* 0x0001e2000c101110 */
[----:B------:R-:W-:Y:S01]  /*ca10*/  ISETP.LT.OR P5, PT, R35, 0x29, !P1 ;  /* 0x000000292300780c */ /* 0x000fe20004fa1670 */
[----:B------:R-:W-:Y:S01]  /*ca20*/  FMUL R197, R197, UR20 ;  /* 0x00000014c5c57c20 */ /* 0x000fe20008400000 */
[----:B------:R-:W-:Y:S01]  /*ca30*/  F2FP.SATFINITE.E4M3.F32.PACK_AB_MERGE_C R199, RZ, R199, RZ ;  /* 0x000000c7ffc7723e */ /* 0x000fe200048070ff */
[----:B------:R1:W-:Y:S01]  /*ca40*/  @!P3 STG.E.U8 desc[UR16][R26.64+0x20], R31 ;  /* 0x0000201f1a00b986 */ /* 0x0003e2000c101110 */
[C---:B------:R-:W-:Y:S01]  /*ca50*/  ISETP.LT.OR P3, PT, R35.reuse, 0x29, !P0 ;  /* 0x000000292300780c */ /* 0x040fe20004761670 */
[----:B------:R-:W-:Y:S01]  /*ca60*/  FMUL R198, R198, UR20 ;  /* 0x00000014c6c67c20 */ /* 0x000fe20008400000 */
[----:B------:R-:W-:Y:S01]  /*ca70*/  F2FP.SATFINITE.E4M3.F32.PACK_AB_MERGE_C R197, RZ, R197, RZ ;  /* 0x000000c5ffc5723e */ /* 0x000fe200048070ff */
[----:B------:R-:W-:Y:S01]  /*ca80*/  @!P4 STG.E.U8 desc[UR16][R26.64+0x21], R207 ;  /* 0x000021cf1a00c986 */ /* 0x000fe2000c101110 */
[----:B------:R-:W-:Y:S01]  /*ca90*/  ISETP.LT.OR P4, PT, R35, 0x2a, !P0 ;  /* 0x0000002a2300780c */ /* 0x000fe20004781670 */
[----:B------:R-:W-:Y:S01]  /*caa0*/  FMUL R196, R196, UR20 ;  /* 0x00000014c4c47c20 */ /* 0x000fe20008400000 */
[----:B------:R-:W-:Y:S01]  /*cab0*/  FMUL R195, R195, UR20 ;  /* 0x00000014c3c37c20 */ /* 0x000fe20008400000 */
        /* <DEDUP_REMOVED lines=27> */
[----:B------:R-:W-:Y:S01]  /*cc70*/  FMUL R186, R186, UR20 ;  /* 0x00000014baba7c20 */ /* 0x000fe20008400000 */
        /* <DEDUP_REMOVED lines=156> */
[----:B-----5:R-:W-:Y:S01]  /*d640*/  FMUL R0, R0, UR20 ;  /* 0x0000001400007c20 */ /* 0x020fe20008400000 */
[----:B-1----:R-:W-:Y:S01]  /*d650*/  F2FP.SATFINITE.E4M3.F32.PACK_AB_MERGE_C R33, RZ, R164, RZ ;  /* 0x000000a4ff21723e */ /* 0x002fe200048070ff */
        /* <DEDUP_REMOVED lines=9> */
[----:B------:R-:W-:Y:S01]  /*d6f0*/  FMUL R4, R4, UR20 ;  /* 0x0000001404047c20 */ /* 0x000fe20008400000 */
[----:B------:R-:W-:Y:S01]  /*d700*/  @!P4 STG.E.U8 desc[UR16][R26.64+0x71], R167 ;  /* 0x000071a71a00c986 */ /* 0x000fe2000c101110 */
[----:B------:R-:W-:-:S03]  /*d710*/  ISETP.LT.OR P4, PT, R35, 0x7a, !P0 ;  /* 0x0000007a2300780c */ /* 0x000fc60004781670 */
[----:B------:R-:W-:Y:S01]  /*d720*/  @!P6 STG.E.U8 desc[UR16][R24.64+0x79], R165 ;  /* 0x000079a51800e986 */ /* 0x000fe2000c101110 */
[----:B------:R-:W-:Y:S02]  /*d730*/  ISETP.LT.OR P6, PT, R35, 0x82, !P1 ;  /* 0x000000822300780c */ /* 0x000fe40004fc1670 */
[----:B0-----:R-:W-:Y:S01]  /*d740*/  F2FP.SATFINITE.E4M3.F32.PACK_AB_MERGE_C R29, RZ, R166, RZ ;  /* 0x000000a6ff1d723e */ /* 0x001fe200048070ff */
[----:B------:R-:W4:Y:S01]  /*d750*/  LDL.LU R220, [R1+0x14] ;  /* 0x0000140001dc7983 */ /* 0x000f220000300800 */
[----:B-1----:R-:W-:-:S03]  /*d760*/  F2FP.SATFINITE.E4M3.F32.PACK_AB_MERGE_C R31, RZ, R160, RZ ;  /* 0x000000a0ff1f723e */ /* 0x002fc600048070ff */
[----:B------:R0:W-:Y:S01]  /*d770*/  @!P5 STG.E.U8 desc[UR16][R24.64+0x78], R29 ;  /* 0x0000781d1800d986 */ /* 0x0001e2000c101110 */
[----:B------:R-:W-:-:S03]  /*d780*/  ISETP.LT.OR P5, PT, R35, 0x81, !P1 ;  /* 0x000000812300780c */ /* 0x000fc60004fa1670 */
[----:B------:R1:W-:Y:S01]  /*d790*/  @!P3 STG.E.U8 desc[UR16][R26.64+0x78], R33 ;  /* 0x000078211a00b986 */ /* 0x0003e2000c101110 */
[----:B------:R-:W-:-:S03]  /*d7a0*/  ISETP.LT.OR P3, PT, R35, 0x81, !P0 ;  /* 0x000000812300780c */ /* 0x000fc60004761670 */
        /* <DEDUP_REMOVED lines=26> */
[----:B0-----:R-:W-:Y:S02]  /*d950*/  F2FP.SATFINITE.E4M3.F32.PACK_AB_MERGE_C R29, RZ, R154, RZ ;  /* 0x0000009aff1d723e */ /* 0x001fe400048070ff */
[----:B-1----:R-:W-:-:S03]  /*d960*/  F2FP.SATFINITE.E4M3.F32.PACK_AB_MERGE_C R33, RZ, R20, RZ ;  /* 0x00000014ff21723e */ /* 0x002fc600048070ff */
[----:B------:R0:W-:Y:S01]  /*d970*/  @!P5 STG.E.U8 desc[UR16][R24.64+0x90], R29 ;  /* 0x0000901d1800d986 */ /* 0x0001e2000c101110 */
[----:B------:R-:W-:-:S03]  /*d980*/  ISETP.LT.OR P5, PT, R35, 0x99, !P1 ;  /* 0x000000992300780c */ /* 0x000fc60004fa1670 */
[----:B------:R-:W-:Y:S01]  /*d990*/  @!P3 STG.E.U8 desc[UR16][R26.64+0x90], R31 ;  /* 0x0000901f1a00b986 */ /* 0x000fe2000c101110 */
[----:B------:R-:W-:-:S03]  /*d9a0*/  ISETP.LT.OR P3, PT, R35, 0x99, !P0 ;  /* 0x000000992300780c */ /* 0x000fc60004761670 */
[----:B------:R1:W-:Y:S01]  /*d9b0*/  @!P4 STG.E.U8 desc[UR16][R26.64+0x91], R23 ;  /* 0x000091171a00c986 */ /* 0x0003e2000c101110 */
[----:B------:R-:W-:-:S03]  /*d9c0*/  ISETP.LT.OR P4, PT, R35, 0x9a, !P0 ;  /* 0x0000009a2300780c */ /* 0x000fc60004781670 */
[----:B------:R2:W-:Y:S01]  /*d9d0*/  @!P6 STG.E.U8 desc[UR16][R24.64+0x99], R21 ;  /* 0x000099151800e986 */ /* 0x0005e2000c101110 */
[----:B------:R-:W-:Y:S02]  /*d9e0*/  ISETP.LT.OR P6, PT, R35, 0xa2, !P1 ;  /* 0x000000a22300780c */ /* 0x000fe40004fc1670 */
[----:B0-----:R-:W-:-:S05]  /*d9f0*/  F2FP.SATFINITE.E4M3.F32.PACK_AB_MERGE_C R29, RZ, R22, RZ ;  /* 0x00000016ff1d723e */ /* 0x001fca00048070ff */
[----:B------:R-:W-:Y:S01]  /*da00*/  @!P5 STG.E.U8 desc[UR16][R24.64+0x98], R29 ;  /* 0x0000981d1800d986 */ /* 0x000fe2000c101110 */
[C---:B------:R-:W-:Y:S02]  /*da10*/  ISETP.LT.OR P5, PT, R35.reuse, 0xa1, !P1 ;  /* 0x000000a12300780c */ /* 0x040fe40004fa1670 */
[----:B-1----:R-:W-:Y:S01]  /*da20*/  F2FP.SATFINITE.E4M3.F32.PACK_AB_MERGE_C R23, RZ, R18, RZ ;  /* 0x00000012ff17723e */ /* 0x002fe200048070ff */
[----:B------:R-:W-:Y:S01]  /*da30*/  @!P3 STG.E.U8 desc[UR16][R26.64+0x98], R33 ;  /* 0x000098211a00b986 */ /* 0x000fe2000c101110 */
[C---:B------:R-:W-:Y:S02]  /*da40*/  ISETP.LT.OR P3, PT, R35.reuse, 0xa1, !P0 ;  /* 0x000000a12300780c */ /* 0x040fe40004761670 */
[----:B--2---:R-:W-:Y:S01]  /*da50*/  F2FP.SATFINITE.E4M3.F32.PACK_AB_MERGE_C R21, RZ, R16, RZ ;  /* 0x00000010ff15723e */ /* 0x004fe200048070ff */
[----:B------:R0:W-:Y:S01]  /*da60*/  @!P4 STG.E.U8 desc[UR16][R26.64+0x99], R19 ;  /* 0x000099131a00c986 */ /* 0x0001e2000c101110 */
[----:B------:R-:W-:-:S03]  /*da70*/  ISETP.LT.OR P4, PT, R35, 0xa2, !P0 ;  /* 0x000000a22300780c */ /* 0x000fc60004781670 */
[----:B------:R1:W-:Y:S01]  /*da80*/  @!P6 STG.E.U8 desc[UR16][R24.64+0xa1], R17 ;  /* 0x0000a1111800e986 */ /* 0x0003e2000c101110 */
[----:B------:R-:W-:-:S03]  /*da90*/  ISETP.LT.OR P6, PT, R35, 0xaa, !P1 ;  /* 0x000000aa2300780c */ /* 0x000fc60004fc1670 */
[----:B------:R-:W-:Y:S01]  /*daa0*/  @!P5 STG.E.U8 desc[UR16][R24.64+0xa0], R23 ;  /* 0x0000a0171800d986 */ /* 0x000fe2000c101110 */
[----:B------:R-:W-:-:S03]  /*dab0*/  ISETP.LT.OR P5, PT, R35, 0xa9, !P1 ;  /* 0x000000a92300780c */ /* 0x000fc60004fa1670 */
[----:B------:R-:W-:Y:S01]  /*dac0*/  @!P3 STG.E.U8 desc[UR16][R26.64+0xa0], R21 ;  /* 0x0000a0151a00b986 */ /* 0x000fe2000c101110 */
[C---:B------:R-:W-:Y:S02]  /*dad0*/  ISETP.LT.OR P3, PT, R35.reuse, 0xa9, !P0 ;  /* 0x000000a92300780c */ /* 0x040fe40004761670 */
[----:B0-----:R-:W-:Y:S01]  /*dae0*/  F2FP.SATFINITE.E4M3.F32.PACK_AB_MERGE_C R19, RZ, R14, RZ ;  /* 0x0000000eff13723e */ /* 0x001fe200048070ff */
[----:B------:R0:W-:Y:S01]  /*daf0*/  @!P4 STG.E.U8 desc[UR16][R26.64+0xa1], R15 ;  /* 0x0000a10f1a00c986 */ /* 0x0001e2000c101110 */
[C---:B------:R-:W-:Y:S02]  /*db00*/  ISETP.LT.OR P4, PT, R35.reuse, 0xaa, !P0 ;  /* 0x000000aa2300780c */ /* 0x040fe40004781670 */
[----:B-1----:R-:W-:Y:S01]  /*db10*/  F2FP.SATFINITE.E4M3.F32.PACK_AB_MERGE_C R17, RZ, R12, RZ ;  /* 0x0000000cff11723e */ /* 0x002fe200048070ff */
        /* <DEDUP_REMOVED lines=15> */
[----:B0-----:R-:W-:Y:S02]  /*dc10*/  F2FP.SATFINITE.E4M3.F32.PACK_AB_MERGE_C R11, RZ, R6, RZ ;  /* 0x00000006ff0b723e */ /* 0x001fe400048070ff */
[C---:B------:R-:W-:Y:S01]  /*dc20*/  ISETP.LT.OR P3, PT, R35.reuse, 0xb9, !P0 ;  /* 0x000000b92300780c */ /* 0x040fe20004761670 */
[----:B------:R0:W-:Y:S01]  /*dc30*/  @!P4 STG.E.U8 desc[UR16][R26.64+0xb1], R7 ;  /* 0x0000b1071a00c986 */ /* 0x0001e2000c101110 */
[----:B-1----:R-:W-:Y:S02]  /*dc40*/  F2FP.SATFINITE.E4M3.F32.PACK_AB_MERGE_C R9, RZ, R4, RZ ;  /* 0x00000004ff09723e */ /* 0x002fe400048070ff */
[----:B------:R-:W-:Y:S01]  /*dc50*/  ISETP.LT.OR P4, PT, R35, 0xba, !P0 ;  /* 0x000000ba2300780c */ /* 0x000fe20004781670 */
[----:B------:R1:W-:Y:S04]  /*dc60*/  @!P6 STG.E.U8 desc[UR16][R24.64+0xb9], R5 ;  /* 0x0000b9051800e986 */ /* 0x0003e8000c101110 */
[----:B------:R2:W-:Y:S01]  /*dc70*/  @!P5 STG.E.U8 desc[UR16][R24.64+0xb8], R11 ;  /* 0x0000b80b1800d986 */ /* 0x0005e2000c101110 */
[----:B------:R-:W-:Y:S01]  /*dc80*/  FMUL R4, R227, UR20 ;  /* 0x00000014e3047c20 */ /* 0x000fe20008400000 */
[----:B------:R-:W-:-:S02]  /*dc90*/  ISETP.LT.OR P5, PT, R35, 0xc1, !P1 ;  /* 0x000000c12300780c */ /* 0x000fc40004fa1670 */
[----:B0-----:R-:W-:Y:S02]  /*dca0*/  F2FP.SATFINITE.E4M3.F32.PACK_AB_MERGE_C R7, RZ, R3, RZ ;  /* 0x00000003ff07723e */ /* 0x001fe400048070ff */
[----:B-1----:R-:W-:Y:S01]  /*dcb0*/  F2FP.SATFINITE.E4M3.F32.PACK_AB_MERGE_C R5, RZ, R0, RZ ;  /* 0x00000000ff05723e */ /* 0x002fe200048070ff */
[----:B---3--:R-:W-:Y:S01]  /*dcc0*/  FMUL R0, R222, UR20 ;  /* 0x00000014de007c20 */ /* 0x008fe20008400000 */
[----:B------:R-:W-:Y:S01]  /*dcd0*/  ISETP.LT.OR P6, PT, R35, 0xc2, !P1 ;  /* 0x000000c22300780c */ /* 0x000fe20004fc1670 */
[----:B------:R-:W3:Y:S01]  /*dce0*/  LDL.LU R222, [R1+0x20] ;  /* 0x0000200001de7983 */ /* 0x000ee20000300800 */
[----:B--2---:R-:W-:Y:S02]  /*dcf0*/  F2FP.SATFINITE.E4M3.F32.PACK_AB_MERGE_C R11, RZ, R2, RZ ;  /* 0x00000002ff0b723e */ /* 0x004fe400048070ff */
[----:B------:R-:W-:Y:S01]  /*dd00*/  F2FP.SATFINITE.E4M3.F32.PACK_AB_MERGE_C R13, RZ, R0, RZ ;  /* 0x00000000ff0d723e */ /* 0x000fe200048070ff */
[----:B----4-:R-:W-:Y:S01]  /*dd10*/  FMUL R0, R224, UR20 ;  /* 0x00000014e0007c20 */ /* 0x010fe20008400000 */
[----:B------:R-:W-:Y:S01]  /*dd20*/  FMUL R2, R225, UR20 ;  /* 0x00000014e1027c20 */ /* 0x000fe20008400000 */
[----:B------:R-:W2:Y:S04]  /*dd30*/  LDL.LU R224, [R1+0x24] ;  /* 0x0000240001e07983 */ /* 0x000ea80000300800 */
[----:B------:R-:W4:Y:S01]  /*dd40*/  LDL.LU R225, [R1+0x28] ;  /* 0x0000280001e17983 */ /* 0x000f220000300800 */
[----:B------:R-:W-:-:S03]  /*dd50*/  FMUL R3, R226, UR20 ;  /* 0x00000014e2037c20 */ /* 0x000fc60008400000 */
[----:B------:R-:W4:Y:S04]  /*dd60*/  LDL.LU R226, [R1+0x2c] ;  /* 0x00002c0001e27983 */ /* 0x000f280000300800 */
[----:B------:R-:W4:Y:S04]  /*dd70*/  LDL.LU R227, [R1+0x30] ;  /* 0x0000300001e37983 */ /* 0x000f280000300800 */
[----:B------:R-:W-:Y:S01]  /*dd80*/  @!P3 STG.E.U8 desc[UR16][R26.64+0xb8], R9 ;  /* 0x0000b8091a00b986 */ /* 0x000fe2000c101110 */
[----:B------:R-:W-:-:S03]  /*dd90*/  ISETP.LT.OR P3, PT, R35, 0xc1, !P0 ;  /* 0x000000c12300780c */ /* 0x000fc60004761670 */
[----:B------:R0:W-:Y:S01]  /*dda0*/  @!P4 STG.E.U8 desc[UR16][R26.64+0xb9], R7 ;  /* 0x0000b9071a00c986 */ /* 0x0001e2000c101110 */
[----:B------:R-:W-:-:S03]  /*ddb0*/  ISETP.LT.OR P4, PT, R35, 0xc2, !P0 ;  /* 0x000000c22300780c */ /* 0x000fc60004781670 */
[----:B------:R-:W-:Y:S01]  /*ddc0*/  @!P5 STG.E.U8 desc[UR16][R24.64+0xc0], R11 ;  /* 0x0000c00b1800d986 */ /* 0x000fe2000c101110 */
[----:B------:R-:W-:-:S03]  /*ddd0*/  ISETP.LT.OR P5, PT, R35, 0xc9, !P1 ;  /* 0x000000c92300780c */ /* 0x000fc60004fa1670 */
[----:B------:R1:W-:Y:S01]  /*dde0*/  @!P6 STG.E.U8 desc[UR16][R24.64+0xc1], R5 ;  /* 0x0000c1051800e986 */ /* 0x0003e2000c101110 */
[----:B0-----:R-:W-:-:S03]  /*ddf0*/  F2FP.SATFINITE.E4M3.F32.PACK_AB_MERGE_C R7, RZ, R0, RZ ;  /* 0x00000000ff07723e */ /* 0x001fc600048070ff */
[----:B------:R-:W-:Y:S01]  /*de00*/  @!P3 STG.E.U8 desc[UR16][R26.64+0xc0], R13 ;  /* 0x0000c00d1a00b986 */ /* 0x000fe2000c101110 */
[C---:B------:R-:W-:Y:S02]  /*de10*/  ISETP.LT.OR P6, PT, R35.reuse, 0xca, !P1 ;  /* 0x000000ca2300780c */ /* 0x040fe40004fc1670 */
[----:B-1----:R-:W-:Y:S01]  /*de20*/  F2FP.SATFINITE.E4M3.F32.PACK_AB_MERGE_C R5, RZ, R2, RZ ;  /* 0x00000002ff05723e */ /* 0x002fe200048070ff */
[----:B------:R0:W-:Y:S01]  /*de30*/  @!P4 STG.E.U8 desc[UR16][R26.64+0xc1], R7 ;  /* 0x0000c1071a00c986 */ /* 0x0001e2000c101110 */
[C---:B------:R-:W-:Y:S02]  /*de40*/  ISETP.LT.OR P3, PT, R35.reuse, 0xc9, !P0 ;  /* 0x000000c92300780c */ /* 0x040fe40004761670 */
[C---:B------:R-:W-:Y:S01]  /*de50*/  ISETP.LT.OR P4, PT, R35.reuse, 0xca, !P0 ;  /* 0x000000ca2300780c */ /* 0x040fe20004781670 */
[----:B------:R1:W-:Y:S01]  /*de60*/  @!P5 STG.E.U8 desc[UR16][R24.64+0xc8], R5 ;  /* 0x0000c8051800d986 */ /* 0x0003e2000c101110 */
[----:B------:R-:W-:Y:S02]  /*de70*/  ISETP.LT.OR P5, PT, R35, 0xd1, !P1 ;  /* 0x000000d12300780c */ /* 0x000fe40004fa1670 */
[----:B------:R-:W-:-:S02]  /*de80*/  F2FP.SATFINITE.E4M3.F32.PACK_AB_MERGE_C R9, RZ, R3, RZ ;  /* 0x00000003ff09723e */ /* 0x000fc400048070ff */
[----:B------:R-:W-:-:S03]  /*de90*/  F2FP.SATFINITE.E4M3.F32.PACK_AB_MERGE_C R11, RZ, R4, RZ ;  /* 0x00000004ff0b723e */ /* 0x000fc600048070ff */
[----:B------:R1:W-:Y:S04]  /*dea0*/  @!P6 STG.E.U8 desc[UR16][R24.64+0xc9], R9 ;  /* 0x0000c9091800e986 */ /* 0x0003e8000c101110 */
[----:B------:R-:W-:Y:S01]  /*deb0*/  @!P3 STG.E.U8 desc[UR16][R26.64+0xc8], R11 ;  /* 0x0000c80b1a00b986 */ /* 0x000fe2000c101110 */
[----:B------:R-:W-:-:S03]  /*dec0*/  FMUL R0, R220, UR20 ;  /* 0x00000014dc007c20 */ /* 0x000fc60008400000 */
[----:B------:R-:W4:Y:S02]  /*ded0*/  LDL.LU R220, [R1+0x34] ;  /* 0x0000340001dc7983 */ /* 0x000f240000300800 */
[----:B0-----:R-:W-:Y:S01]  /*dee0*/  F2FP.SATFINITE.E4M3.F32.PACK_AB_MERGE_C R7, RZ, R0, RZ ;  /* 0x00000000ff07723e */ /* 0x001fe200048070ff */
[----:B------:R-:W-:Y:S02]  /*def0*/  FMUL R2, R221, UR20 ;  /* 0x00000014dd027c20 */ /* 0x000fe40008400000 */
[----:B------:R-:W4:Y:S03]  /*df00*/  LDL.LU R221, [R1+0x38] ;  /* 0x0000380001dd7983 */ /* 0x000f260000300800 */
[----:B-1----:R-:W-:Y:S01]  /*df10*/  F2FP.SATFINITE.E4M3.F32.PACK_AB_MERGE_C R5, RZ, R2, RZ ;  /* 0x00000002ff05723e */ /* 0x002fe200048070ff */
[----:B------:R-:W-:Y:S04]  /*df20*/  @!P4 STG.E.U8 desc[UR16][R26.64+0xc9], R7 ;  /* 0x0000c9071a00c986 */ /* 0x000fe8000c101110 */
[----:B------:R0:W-:Y:S01]  /*df30*/  @!P5 STG.E.U8 desc[UR16][R24.64+0xd0], R5 ;  /* 0x0000d0051800d986 */ /* 0x0001e2000c101110 */
[----:B------:R-:W-:-:S03]  /*df40*/  FMUL R3, R223, UR20 ;  /* 0x00000014df037c20 */ /* 0x000fc60008400000 */
[----:B------:R-:W4:Y:S02]  /*df50*/  LDL.LU R223, [R1+0x3c] ;  /* 0x00003c0001df7983 */ /* 0x000f240000300800 */
[----:B------:R-:W-:Y:S01]  /*df60*/  F2FP.SATFINITE.E4M3.F32.PACK_AB_MERGE_C R9, RZ, R3, RZ ;  /* 0x00000003ff09723e */ /* 0x000fe200048070ff */
[----:B---3--:R-:W-:Y:S02]  /*df70*/  FMUL R0, R222, UR20 ;  /* 0x00000014de007c20 */ /* 0x008fe40008400000 */
[----:B------:R-:W3:Y:S03]  /*df80*/  LDL.LU R222, [R1+0x40] ;  /* 0x0000400001de7983 */ /* 0x000ee60000300800 */
[----:B------:R-:W-:Y:S01]  /*df90*/  F2FP.SATFINITE.E4M3.F32.PACK_AB_MERGE_C R13, RZ, R0, RZ ;  /* 0x00000000ff0d723e */ /* 0x000fe200048070ff */
[----:B--2---:R-:W-:Y:S02]  /*dfa0*/  FMUL R2, R224, UR20 ;  /* 0x00000014e0027c20 */ /* 0x004fe40008400000 */
[----:B------:R-:W2:Y:S01]  /*dfb0*/  LDL.LU R224, [R1+0x44] ;  /* 0x0000440001e07983 */ /* 0x000ea20000300800 */
[----:B----4-:R-:W-:-:S03]  /*dfc0*/  FMUL R0, R225, UR20 ;  /* 0x00000014e1007c20 */ /* 0x010fc60008400000 */
[----:B------:R-:W4:Y:S01]  /*dfd0*/  LDL.LU R225, [R1+0x48] ;  /* 0x0000480001e17983 */ /* 0x000f220000300800 */
[----:B------:R-:W-:Y:S01]  /*dfe0*/  FMUL R3, R226, UR20 ;  /* 0x00000014e2037c20 */ /* 0x000fe20008400000 */
[----:B0-----:R-:W-:Y:S02]  /*dff0*/  F2FP.SATFINITE.E4M3.F32.PACK_AB_MERGE_C R5, RZ, R0, RZ ;  /* 0x00000000ff05723e */ /* 0x001fe400048070ff */
[----:B------:R-:W4:Y:S01]  /*e000*/  LDL.LU R226, [R1+0x4c] ;  /* 0x00004c0001e27983 */ /* 0x000f220000300800 */
[----:B------:R-:W-:-:S03]  /*e010*/  FMUL R0, R227, UR20 ;  /* 0x00000014e3007c20 */ /* 0x000fc60008400000 */
[----:B------:R-:W4:Y:S01]  /*e020*/  LDL.LU R227, [R1+0x50] ;  /* 0x0000500001e37983 */ /* 0x000f220000300800 */
[C---:B------:R-:W-:Y:S02]  /*e030*/  ISETP.LT.OR P6, PT, R35.reuse, 0xd2, !P1 ;  /* 0x000000d22300780c */ /* 0x040fe40004fc1670 */
[C---:B------:R-:W-:Y:S01]  /*e040*/  ISETP.LT.OR P4, PT, R35.reuse, 0xd2, !P0 ;  /* 0x000000d22300780c */ /* 0x040fe20004781670 */
[----:B------:R-:W4:Y:S01]  /*e050*/  LDL.LU R218, [R1+0x54] ;  /* 0x0000540001da7983 */ /* 0x000f220000300800 */
[C---:B------:R-:W-:Y:S02]  /*e060*/  ISETP.LT.OR P3, PT, R35.reuse, 0xd1, !P0 ;  /* 0x000000d12300780c */ /* 0x040fe40004761670 */
[----:B------:R-:W-:Y:S02]  /*e070*/  ISETP.LT.OR P5, PT, R35, 0xd9, !P1 ;  /* 0x000000d92300780c */ /* 0x000fe40004fa1670 */
[----:B------:R-:W-:Y:S02]  /*e080*/  F2FP.SATFINITE.E4M3.F32.PACK_AB_MERGE_C R7, RZ, R2, RZ ;  /* 0x00000002ff07723e */ /* 0x000fe400048070ff */
[----:B------:R-:W-:-:S03]  /*e090*/  F2FP.SATFINITE.E4M3.F32.PACK_AB_MERGE_C R11, RZ, R0, RZ ;  /* 0x00000000ff0b723e */ /* 0x000fc600048070ff */
[----:B------:R0:W-:Y:S01]  /*e0a0*/  @!P6 STG.E.U8 desc[UR16][R24.64+0xd1], R9 ;  /* 0x0000d1091800e986 */ /* 0x0001e2000c101110 */
[----:B------:R-:W-:-:S03]  /*e0b0*/  ISETP.LT.OR P6, PT, R35, 0xda, !P1 ;  /* 0x000000da2300780c */ /* 0x000fc60004fc1670 */
[----:B------:R-:W-:Y:S01]  /*e0c0*/  @!P4 STG.E.U8 desc[UR16][R26.64+0xd1], R7 ;  /* 0x0000d1071a00c986 */ /* 0x000fe2000c101110 */
[----:B------:R-:W-:-:S03]  /*e0d0*/  ISETP.LT.OR P4, PT, R35, 0xda, !P0 ;  /* 0x000000da2300780c */ /* 0x000fc60004781670 */
[----:B------:R-:W-:Y:S01]  /*e0e0*/  @!P3 STG.E.U8 desc[UR16][R26.64+0xd0], R13 ;  /* 0x0000d00d1a00b986 */ /* 0x000fe2000c101110 */
[----:B0-----:R-:W-:-:S03]  /*e0f0*/  F2FP.SATFINITE.E4M3.F32.PACK_AB_MERGE_C R9, RZ, R3, RZ ;  /* 0x00000003ff09723e */ /* 0x001fc600048070ff */
[----:B------:R0:W-:Y:S04]  /*e100*/  @!P5 STG.E.U8 desc[UR16][R24.64+0xd8], R5 ;  /* 0x0000d8051800d986 */ /* 0x0001e8000c101110 */
[----:B------:R1:W-:Y:S01]  /*e110*/  @!P6 STG.E.U8 desc[UR16][R24.64+0xd9], R9 ;  /* 0x0000d9091800e986 */ /* 0x0003e2000c101110 */
[----:B------:R-:W-:-:S03]  /*e120*/  FMUL R0, R220, UR20 ;  /* 0x00000014dc007c20 */ /* 0x000fc60008400000 */
[----:B------:R-:W4:Y:S02]  /*e130*/  LDL.LU R220, [R1+0x58] ;  /* 0x0000580001dc7983 */ /* 0x000f240000300800 */
[----:B0-----:R-:W-:Y:S01]  /*e140*/  F2FP.SATFINITE.E4M3.F32.PACK_AB_MERGE_C R5, RZ, R0, RZ ;  /* 0x00000000ff05723e */ /* 0x001fe200048070ff */
[----:B------:R-:W-:Y:S02]  /*e150*/  FMUL R2, R221, UR20 ;  /* 0x00000014dd027c20 */ /* 0x000fe40008400000 */
[----:B------:R-:W4:Y:S03]  /*e160*/  LDL.LU R221, [R1+0x5c] ;  /* 0x00005c0001dd7983 */ /* 0x000f260000300800 */
[----:B------:R-:W-:Y:S01]  /*e170*/  F2FP.SATFINITE.E4M3.F32.PACK_AB_MERGE_C R7, RZ, R2, RZ ;  /* 0x00000002ff07723e */ /* 0x000fe200048070ff */
[----:B------:R0:W-:Y:S01]  /*e180*/  @!P4 STG.E.U8 desc[UR16][R26.64+0xd9], R5 ;  /* 0x0000d9051a00c986 */ /* 0x0001e2000c101110 */
[----:B------:R-:W-:-:S03]  /*e190*/  FMUL R3, R223, UR20 ;  /* 0x00000014df037c20 */ /* 0x000fc60008400000 */
[----:B------:R-:W4:Y:S02]  /*e1a0*/  LDL.LU R223, [R1+0x60] ;  /* 0x0000600001df7983 */ /* 0x000f240000300800 */
[----:B-1----:R-:W-:Y:S01]  /*e1b0*/  F2FP.SATFINITE.E4M3.F32.PACK_AB_MERGE_C R9, RZ, R3, RZ ;  /* 0x00000003ff09723e */ /* 0x002fe200048070ff */
[----:B---3--:R-:W-:Y:S02]  /*e1c0*/  FMUL R4, R222, UR20 ;  /* 0x00000014de047c20 */ /* 0x008fe40008400000 */
[----:B------:R-:W3:Y:S01]  /*e1d0*/  LDL.LU R222, [R1+0x64] ;  /* 0x0000640001de7983 */ /* 0x000ee20000300800 */
[----:B--2---:R-:W-:-:S03]  /*e1e0*/  FMUL R0, R224, UR20 ;  /* 0x00000014e0007c20 */ /* 0x004fc60008400000 */
[----:B------:R-:W2:Y:S01]  /*e1f0*/  LDL.LU R224, [R1+0x68] ;  /* 0x0000680001e07983 */ /* 0x000ea20000300800 */
[----:B----4-:R-:W-:Y:S01]  /*e200*/  FMUL R2, R225, UR20 ;  /* 0x00000014e1027c20 */ /* 0x010fe20008400000 */
[----:B0-----:R-:W-:Y:S02]  /*e210*/  F2FP.SATFINITE.E4M3.F32.PACK_AB_MERGE_C R5, RZ, R0, RZ ;  /* 0x00000000ff05723e */ /* 0x001fe400048070ff */
[----:B------:R-:W4:Y:S01]  /*e220*/  LDL.LU R225, [R1+0x6c] ;  /* 0x00006c0001e17983 */ /* 0x000f220000300800 */
[----:B------:R-:W-:-:S03]  /*e230*/  FMUL R3, R226, UR20 ;  /* 0x00000014e2037c20 */ /* 0x000fc60008400000 */
[----:B------:R-:W4:Y:S01]  /*e240*/  LDL.LU R226, [R1+0x70] ;  /* 0x0000700001e27983 */ /* 0x000f220000300800 */
[----:B------:R-:W-:-:S03]  /*e250*/  FMUL R0, R227, UR20 ;  /* 0x00000014e3007c20 */ /* 0x000fc60008400000 */
[----:B------:R-:W4:Y:S01]  /*e260*/  LDL.LU R227, [R1+0x74] ;  /* 0x0000740001e37983 */ /* 0x000f220000300800 */
[C---:B------:R-:W-:Y:S02]  /*e270*/  ISETP.LT.OR P3, PT, R35.reuse, 0xd9, !P0 ;  /* 0x000000d92300780c */ /* 0x040fe40004761670 */
[C---:B------:R-:W-:Y:S02]  /*e280*/  ISETP.LT.OR P5, PT, R35.reuse, 0xe1, !P1 ;  /* 0x000000e12300780c */ /* 0x040fe40004fa1670 */
[C---:B------:R-:W-:Y:S02]  /*e290*/  ISETP.LT.OR P6, PT, R35.reuse, 0xe2, !P1 ;  /* 0x000000e22300780c */ /* 0x040fe40004fc1670 */
[----:B------:R-:W-:-:S07]  /*e2a0*/  ISETP.LT.OR P4, PT, R35, 0xe2, !P0 ;  /* 0x000000e22300780c */ /* 0x000fce0004781670 */
[----:B------:R-:W-:Y:S01]  /*e2b0*/  @!P3 STG.E.U8 desc[UR16][R26.64+0xd8], R11 ;  /* 0x0000d80b1a00b986 */ /* 0x000fe2000c101110 */
[----:B------:R-:W-:-:S03]  /*e2c0*/  ISETP.LT.OR P3, PT, R35, 0xe1, !P0 ;  /* 0x000000e12300780c */ /* 0x000fc60004761670 */
[----:B------:R0:W-:Y:S01]  /*e2d0*/  @!P5 STG.E.U8 desc[UR16][R24.64+0xe0], R7 ;  /* 0x0000e0071800d986 */ /* 0x0001e2000c101110 */
[----:B------:R-:W-:-:S03]  /*e2e0*/  ISETP.LT.OR P5, PT, R35, 0xe9, !P1 ;  /* 0x000000e92300780c */ /* 0x000fc60004fa1670 */
[----:B------:R1:W-:Y:S01]  /*e2f0*/  @!P6 STG.E.U8 desc[UR16][R24.64+0xe1], R9 ;  /* 0x0000e1091800e986 */ /* 0x0003e2000c101110 */
[----:B------:R-:W-:Y:S02]  /*e300*/  ISETP.LT.OR P6, PT, R35, 0xea, !P1 ;  /* 0x000000ea2300780c */ /* 0x000fe40004fc1670 */
[----:B------:R-:W-:Y:S01]  /*e310*/  F2FP.SATFINITE.E4M3.F32.PACK_AB_MERGE_C R13, RZ, R4, RZ ;  /* 0x00000004ff0d723e */ /* 0x000fe200048070ff */
[----:B------:R1:W-:Y:S01]  /*e320*/  @!P4 STG.E.U8 desc[UR16][R26.64+0xe1], R5 ;  /* 0x0000e1051a00c986 */ /* 0x0003e2000c101110 */
[----:B0-----:R-:W-:-:S03]  /*e330*/  F2FP.SATFINITE.E4M3.F32.PACK_AB_MERGE_C R7, RZ, R2, RZ ;  /* 0x00000002ff07723e */ /* 0x001fc600048070ff */
[----:B------:R-:W-:Y:S01]  /*e340*/  @!P3 STG.E.U8 desc[UR16][R26.64+0xe0], R13 ;  /* 0x0000e00d1a00b986 */ /* 0x000fe2000c101110 */
[----:B-1----:R-:W-:-:S03]  /*e350*/  F2FP.SATFINITE.E4M3.F32.PACK_AB_MERGE_C R9, RZ, R3, RZ ;  /* 0x00000003ff09723e */ /* 0x002fc600048070ff */
[----:B------:R0:W-:Y:S01]  /*e360*/  @!P5 STG.E.U8 desc[UR16][R24.64+0xe8], R7 ;  /* 0x0000e8071800d986 */ /* 0x0001e2000c101110 */
[C---:B------:R-:W-:Y:S02]  /*e370*/  ISETP.LT.OR P3, PT, R35.reuse, 0xe9, !P0 ;  /* 0x000000e92300780c */ /* 0x040fe40004761670 */
[C---:B------:R-:W-:Y:S01]  /*e380*/  ISETP.LT.OR P4, PT, R35.reuse, 0xea, !P0 ;  /* 0x000000ea2300780c */ /* 0x040fe20004781670 */
[----:B------:R1:W-:Y:S01]  /*e390*/  @!P6 STG.E.U8 desc[UR16][R24.64+0xe9], R9 ;  /* 0x0000e9091800e986 */ /* 0x0003e2000c101110 */
[C---:B------:R-:W-:Y:S01]  /*e3a0*/  ISETP.LT.OR P5, PT, R35.reuse, 0xf1, !P1 ;  /* 0x000000f12300780c */ /* 0x040fe20004fa1670 */
[----:B------:R-:W-:Y:S01]  /*e3b0*/  FMUL R2, R218, UR20 ;  /* 0x00000014da027c20 */ /* 0x000fe20008400000 */
[----:B------:R-:W-:Y:S02]  /*e3c0*/  ISETP.LT.OR P6, PT, R35, 0xf2, !P1 ;  /* 0x000000f22300780c */ /* 0x000fe40004fc1670 */
[----:B------:R-:W-:Y:S02]  /*e3d0*/  F2FP.SATFINITE.E4M3.F32.PACK_AB_MERGE_C R11, RZ, R0, RZ ;  /* 0x00000000ff0b723e */ /* 0x000fe400048070ff */
[----:B------:R-:W-:-:S03]  /*e3e0*/  F2FP.SATFINITE.E4M3.F32.PACK_AB_MERGE_C R5, RZ, R2, RZ ;  /* 0x00000002ff05723e */ /* 0x000fc600048070ff */
[----:B------:R-:W-:Y:S01]  /*e3f0*/  @!P3 STG.E.U8 desc[UR16][R26.64+0xe8], R11 ;  /* 0x0000e80b1a00b986 */ /* 0x000fe2000c101110 */
[----:B------:R-:W-:-:S03]  /*e400*/  ISETP.LT.OR P3, PT, R35, 0xf1, !P0 ;  /* 0x000000f12300780c */ /* 0x000fc60004761670 */
[----:B------:R-:W-:Y:S01]  /*e410*/  @!P4 STG.E.U8 desc[UR16][R26.64+0xe9], R5 ;  /* 0x0000e9051a00c986 */ /* 0x000fe2000c101110 */
[C---:B------:R-:W-:Y:S02]  /*e420*/  ISETP.LT.OR P4, PT, R35.reuse, 0xf9, !P1 ;  /* 0x000000f92300780c */ /* 0x040fe40004f81670 */
[----:B------:R-:W-:Y:S01]  /*e430*/  ISETP.LT.OR P1, PT, R35, 0xfa, !P1 ;  /* 0x000000fa2300780c */ /* 0x000fe20004f21670 */
[----:B------:R-:W-:-:S05]  /*e440*/  FMUL R0, R220, UR20 ;  /* 0x00000014dc007c20 */ /* 0x000fca0008400000 */
[----:B0-----:R-:W-:-:S05]  /*e450*/  F2FP.SATFINITE.E4M3.F32.PACK_AB_MERGE_C R7, RZ, R0, RZ ;  /* 0x00000000ff07723e */ /* 0x001fca00048070ff */
[----:B------:R0:W-:Y:S01]  /*e460*/  @!P5 STG.E.U8 desc[UR16][R24.64+0xf0], R7 ;  /* 0x0000f0071800d986 */ /* 0x0001e2000c101110 */
[----:B------:R-:W-:-:S05]  /*e470*/  FMUL R3, R221, UR20 ;  /* 0x00000014dd037c20 */ /* 0x000fca0008400000 */
[----:B-1----:R-:W-:Y:S02]  /*e480*/  F2FP.SATFINITE.E4M3.F32.PACK_AB_MERGE_C R9, RZ, R3, RZ ;  /* 0x00000003ff09723e */ /* 0x002fe400048070ff */
[----:B------:R-:W-:-:S03]  /*e490*/  ISETP.LT.OR P5, PT, R35, 0xf2, !P0 ;  /* 0x000000f22300780c */ /* 0x000fc600047a1670 */
[----:B------:R1:W-:Y:S01]  /*e4a0*/  @!P6 STG.E.U8 desc[UR16][R24.64+0xf1], R9 ;  /* 0x0000f1091800e986 */ /* 0x0003e2000c101110 */
[C---:B------:R-:W-:Y:S02]  /*e4b0*/  ISETP.LT.OR P6, PT, R35.reuse, 0xf9, !P0 ;  /* 0x000000f92300780c */ /* 0x040fe400047c1670 */
[----:B------:R-:W-:Y:S01]  /*e4c0*/  ISETP.LT.OR P0, PT, R35, 0xfa, !P0 ;  /* 0x000000fa2300780c */ /* 0x000fe20004701670 */
[----:B------:R-:W-:-:S05]  /*e4d0*/  FMUL R0, R223, UR20 ;  /* 0x00000014df007c20 */ /* 0x000fca0008400000 */
[----:B------:R-:W-:-:S05]  /*e4e0*/  F2FP.SATFINITE.E4M3.F32.PACK_AB_MERGE_C R13, RZ, R0, RZ ;  /* 0x00000000ff0d723e */ /* 0x000fca00048070ff */
[----:B------:R0:W-:Y:S01]  /*e4f0*/  @!P3 STG.E.U8 desc[UR16][R26.64+0xf0], R13 ;  /* 0x0000f00d1a00b986 */ /* 0x0001e2000c101110 */
[----:B---3--:R-:W-:Y:S01]  /*e500*/  FMUL R0, R222, UR20 ;  /* 0x00000014de007c20 */ /* 0x008fe20008400000 */
[----:B--2---:R-:W-:Y:S01]  /*e510*/  FMUL R2, R224, UR20 ;  /* 0x00000014e0027c20 */ /* 0x004fe20008400000 */
[----:B----4-:R-:W-:-:S03]  /*e520*/  FMUL R3, R225, UR20 ;  /* 0x00000014e1037c20 */ /* 0x010fc60008400000 */
[----:B0-----:R-:W-:Y:S01]  /*e530*/  F2FP.SATFINITE.E4M3.F32.PACK_AB_MERGE_C R7, RZ, R0, RZ ;  /* 0x00000000ff07723e */ /* 0x001fe200048070ff */
[----:B------:R-:W-:Y:S01]  /*e540*/  FMUL R4, R226, UR20 ;  /* 0x00000014e2047c20 */ /* 0x000fe20008400000 */
[----:B------:R-:W-:Y:S01]  /*e550*/  FMUL R5, R227, UR20 ;  /* 0x00000014e3057c20 */ /* 0x000fe20008400000 */
[----:B-1----:R-:W-:Y:S02]  /*e560*/  F2FP.SATFINITE.E4M3.F32.PACK_AB_MERGE_C R9, RZ, R2, RZ ;  /* 0x00000002ff09723e */ /* 0x002fe400048070ff */
[----:B------:R-:W-:Y:S02]  /*e570*/  F2FP.SATFINITE.E4M3.F32.PACK_AB_MERGE_C R3, RZ, R3, RZ ;  /* 0x00000003ff03723e */ /* 0x000fe400048070ff */
[----:B------:R-:W-:Y:S02]  /*e580*/  F2FP.SATFINITE.E4M3.F32.PACK_AB_MERGE_C R11, RZ, R4, RZ ;  /* 0x00000004ff0b723e */ /* 0x000fe400048070ff */
[----:B------:R-:W-:Y:S01]  /*e590*/  F2FP.SATFINITE.E4M3.F32.PACK_AB_MERGE_C R5, RZ, R5, RZ ;  /* 0x00000005ff05723e */ /* 0x000fe200048070ff */
[----:B------:R0:W-:Y:S04]  /*e5a0*/  @!P5 STG.E.U8 desc[UR16][R26.64+0xf1], R7 ;  /* 0x0000f1071a00d986 */ /* 0x0001e8000c101110 */
[----:B------:R0:W-:Y:S04]  /*e5b0*/  @!P4 STG.E.U8 desc[UR16][R24.64+0xf8], R9 ;  /* 0x0000f8091800c986 */ /* 0x0001e8000c101110 */
[----:B------:R0:W-:Y:S04]  /*e5c0*/  @!P1 STG.E.U8 desc[UR16][R24.64+0xf9], R3 ;  /* 0x0000f90318009986 */ /* 0x0001e8000c101110 */
[----:B------:R0:W-:Y:S04]  /*e5d0*/  @!P6 STG.E.U8 desc[UR16][R26.64+0xf8], R11 ;  /* 0x0000f80b1a00e986 */ /* 0x0001e8000c101110 */
[----:B------:R0:W-:Y:S02]  /*e5e0*/  @!P0 STG.E.U8 desc[UR16][R26.64+0xf9], R5 ;  /* 0x0000f9051a008986 */ /* 0x0001e4000c101110 */
.L_x_296:
[----:B------:R-:W-:Y:S05]  /*e5f0*/  BSYNC B0 ;  /* 0x0000000000007941 */ /* 0x000fea0003800000 */
.L_x_38:
[----:B0-----:R-:W2:Y:S04]  /*e600*/  LDL.LU R3, [R1+0x80] ;  /* 0x0000800001037983 */ /* 0x001ea80000300800 */
[----:B-----5:R-:W2:Y:S01]  /*e610*/  LDL.LU R2, [R1+0x84] ;  /* 0x0000840001027983 */ /* 0x020ea20000300800 */
[----:B------:R-:W-:Y:S01]  /*e620*/  ULDC UR6, c[0x0][0xc] ;  /* 0x0000030000067ab9 */ /* 0x000fe20000000800 */
[----:B------:R-:W-:Y:S01]  /*e630*/  ULDC UR7, c[0x0][0x10] ;  /* 0x0000040000077ab9 */ /* 0x000fe20000000800 */
[----:B------:R-:W2:Y:S01]  /*e640*/  LDC R5, c[0x0][0x14] ;  /* 0x00000500ff057b82 */ /* 0x000ea20000000800 */
[----:B------:R-:W-:Y:S01]  /*e650*/  UIMAD.WIDE.U32 UR6, UR6, UR7, URZ ;  /* 0x00000007060672a5 */ /* 0x000fe2000f8e003f */
[----:B------:R-:W-:Y:S01]  /*e660*/  PRMT R0, RZ, 0x7610, R0 ;  /* 0x00007610ff007816 */ /* 0x000fe20000000000 */
[----:B------:R-:W-:-:S04]  /*e670*/  UMOV UR22, 0xffffffff ;  /* 0xffffffff00167882 */ /* 0x000fc80000000000 */
[----:B--2---:R-:W-:-:S04]  /*e680*/  IMAD.WIDE.U32 R2, R5, UR6, R2 ;  /* 0x0000000605027c25 */ /* 0x004fc8000f8e0002 */
[----:B------:R-:W-:Y:S01]  /*e690*/  IMAD R5, R5, UR7, RZ ;  /* 0x0000000705057c24 */ /* 0x000fe2000f8e02ff */
[----:B------:R-:W-:Y:S01]  /*e6a0*/  ULDC.64 UR6, c[0x0][0x650] ;  /* 0x0001940000067ab9 */ /* 0x000fe20000000a00 */
[----:B------:R-:W-:Y:S01]  /*e6b0*/  IMAD.MOV.U32 R19, RZ, RZ, R2 ;  /* 0x000000ffff137224 */ /* 0x000fe200078e0002 */
[----:B------:R-:W-:Y:S01]  /*e6c0*/  ISETP.GE.U32.AND P0, PT, R2, UR6, PT ;  /* 0x0000000602007c0c */ /* 0x000fe2000bf06070 */
[----:B------:R-:W-:Y:S02]  /*e6d0*/  IMAD.IADD R22, R3, 0x1, R5 ;  /* 0x0000000103167824 */ /* 0x000fe400078e0205 */
[----:B------:R-:W-:-:S03]  /*e6e0*/  IMAD.MOV.U32 R2, RZ, RZ, -0x1 ;  /* 0xffffffffff027424 */ /* 0x000fc600078e00ff */
[----:B------:R0:W-:Y:S01]  /*e6f0*/  STL [R1+0x80], R22 ;  /* 0x0000801601007387 */ /* 0x0001e20000100800 */
[----:B------:R-:W-:-:S03]  /*e700*/  ISETP.GE.U32.AND.EX P0, PT, R22, UR7, PT, P0 ;  /* 0x0000000716007c0c */ /* 0x000fc6000bf06100 */
[----:B------:R0:W-:Y:S04]  /*e710*/  STL [R1+0x84], R19 ;  /* 0x0000841301007387 */ /* 0x0001e80000100800 */
[----:B------:R0:W-:Y:S06]  /*e720*/  STL [R1+0x88], R2 ;  /* 0x0000880201007387 */ /* 0x0001ec0000100800 */
[----:B------:R-:W-:Y:S05]  /*e730*/  @P0 BRA `(.L_x_297) ;  /* 0x00000004006c0947 */ /* 0x000fea0003800000 */
[----:B------:R-:W2:Y:S01]  /*e740*/  S2R R14, SR_CTAID.X ;  /* 0x00000000000e7919 */ /* 0x000ea20000002500 */
[----:B------:R-:W5:Y:S01]  /*e750*/  LDC.64 R8, c[0x0][0x628] ;  /* 0x00018a00ff087b82 */ /* 0x000f620000000a00 */
[----:B------:R-:W-:Y:S01]  /*e760*/  ULDC UR6, c[0x0][0x150] ;  /* 0x0000540000067ab9 */ /* 0x000fe20000000800 */
[----:B------:R-:W-:Y:S01]  /*e770*/  IMAD.MOV.U32 R6, RZ, RZ, R19 ;  /* 0x000000ffff067224 */ /* 0x000fe200078e0013 */
[----:B------:R-:W0:Y:S01]  /*e780*/  S2R R16, SR_CTAID.Y ;  /* 0x0000000000107919 */ /* 0x000e220000002600 */
[----:B------:R-:W-:-:S04]  /*e790*/  IMAD.MOV.U32 R7, RZ, RZ, R22 ;  /* 0x000000ffff077224 */ /* 0x000fc800078e0016 */
[----:B------:R-:W0:Y:S08]  /*e7a0*/  LDC R17, c[0x0][0x144] ;  /* 0x00005100ff117b82 */ /* 0x000e300000000800 */
[----:B------:R-:W0:Y:S08]  /*e7b0*/  LDC R10, c[0x0][0x630] ;  /* 0x00018c00ff0a7b82 */ /* 0x000e300000000800 */
[----:B------:R-:W0:Y:S01]  /*e7c0*/  LDC.64 R12, c[0x0][0x620] ;  /* 0x00018800ff0c7b82 */ /* 0x000e220000000a00 */
[----:B-----5:R-:W-:-:S04]  /*e7d0*/  ISETP.NE.U32.AND P0, PT, R8, RZ, PT ;  /* 0x000000ff0800720c */ /* 0x020fc80003f05070 */
[----:B------:R-:W-:Y:S02]  /*e7e0*/  ISETP.NE.AND.EX P0, PT, R9, RZ, PT, P0 ;  /* 0x000000ff0900720c */ /* 0x000fe40003f05300 */
[----:B--2---:R-:W-:-:S05]  /*e7f0*/  I2FP.F32.U32 R0, R14 ;  /* 0x0000000e00007245 */ /* 0x004fca0000201000 */
[----:B------:R-:W-:-:S04]  /*e800*/  FMUL R0, R0, UR6 ;  /* 0x0000000600007c20 */ /* 0x000fc80008400000 */
[----:B------:R2:W0:Y:S02]  /*e810*/  F2I.U32.TRUNC.NTZ R15, R0 ;  /* 0x00000000000f7305 */ /* 0x000424000020f000 */
[----:B------:R-:W-:Y:S05]  /*e820*/  @!P0 BRA `(.L_x_298) ;  /* 0x0000000000288947 */ /* 0x000fea0003800000 */
[----:B--2---:R-:W2:Y:S02]  /*e830*/  LDC R0, c[0x0][0x634] ;  /* 0x00018d00ff007b82 */ /* 0x004ea40000000800 */
[----:B--2---:R-:W-:-:S05]  /*e840*/  IADD3 R7, P0, R19, R0, RZ ;  /* 0x0000000013077210 */ /* 0x004fca0007f1e0ff */
[----:B------:R-:W-:-:S04]  /*e850*/  IMAD.X R11, RZ, RZ, R22, P0 ;  /* 0x000000ffff0b7224 */ /* 0x000fc800000e0616 */
[----:B0-----:R-:W-:-:S04]  /*e860*/  IMAD.WIDE.U32 R2, R11, R8, RZ ;  /* 0x000000080b027225 */ /* 0x001fc800078e00ff */
[----:B------:R-:W-:-:S04]  /*e870*/  IMAD.WIDE.U32 R4, P0, R7, R9, R2 ;  /* 0x0000000907047225 */ /* 0x000fc80007800002 */
[----:B------:R-:W-:-:S04]  /*e880*/  IMAD.WIDE.U32 R2, R7, R8, RZ ;  /* 0x0000000807027225 */ /* 0x000fc800078e00ff */
[----:B------:R-:W-:Y:S01]  /*e890*/  IMAD.X R7, RZ, RZ, RZ, P0 ;  /* 0x000000ffff077224 */ /* 0x000fe200000e06ff */
[----:B------:R-:W-:Y:S01]  /*e8a0*/  IADD3 RZ, P0, R3, R4, RZ ;  /* 0x0000000403ff7210 */ /* 0x000fe20007f1e0ff */
[----:B------:R-:W-:-:S04]  /*e8b0*/  IMAD.MOV.U32 R6, RZ, RZ, R5 ;  /* 0x000000ffff067224 */ /* 0x000fc800078e0005 */
[----:B------:R-:W-:-:S08]  /*e8c0*/  IMAD.WIDE.U32.X R6, R11, R9, R6, P0 ;  /* 0x000000090b067225 */ /* 0x000fd000000e0406 */
.L_x_298:
[-CC-:B0-----:R-:W-:Y:S01]  /*e8d0*/  SHF.R.U64 R24, R6, R10.reuse, R7.reuse ;  /* 0x0000000a06187219 */ /* 0x181fe20000001207 */
[----:B------:R-:W0:Y:S01]  /*e8e0*/  LDC.64 R20, c[0x0][0x640] ;  /* 0x00019000ff147b82 */ /* 0x000e220000000a00 */
[----:B--2---:R-:W-:Y:S01]  /*e8f0*/  SHF.R.U32.HI R0, RZ, R10, R7 ;  /* 0x0000000aff007219 */ /* 0x004fe20000011607 */
[----:B------:R-:W-:Y:S01]  /*e900*/  IMAD.MOV.U32 R2, RZ, RZ, R19 ;  /* 0x000000ffff027224 */ /* 0x000fe200078e0013 */
[----:B------:R-:W-:Y:S01]  /*e910*/  IADD3 R5, P0, RZ, -R24, RZ ;  /* 0x80000018ff057210 */ /* 0x000fe20007f1e0ff */
[----:B------:R-:W-:Y:S01]  /*e920*/  IMAD.MOV R15, RZ, RZ, -R15 ;  /* 0x000000ffff0f7224 */ /* 0x000fe200078e0a0f */
[----:B------:R-:W-:Y:S01]  /*e930*/  ULDC UR6, c[0x0][0x154] ;  /* 0x0000550000067ab9 */ /* 0x000fe20000000800 */
[----:B------:R-:W-:Y:S02]  /*e940*/  IMAD.MOV.U32 R7, RZ, RZ, 0x1 ;  /* 0x00000001ff077424 */ /* 0x000fe400078e00ff */
[----:B------:R-:W2:Y:S01]  /*e950*/  LDC R4, c[0x0][0x618] ;  /* 0x00018600ff047b82 */ /* 0x000ea20000000800 */
[----:B------:R-:W-:-:S02]  /*e960*/  IMAD.X R3, RZ, RZ, ~R0, P0 ;  /* 0x000000ffff037224 */ /* 0x000fc400000e0e00 */
[----:B------:R-:W-:Y:S02]  /*e970*/  IMAD R15, R17, R15, R14 ;  /* 0x0000000f110f7224 */ /* 0x000fe400078e020e */
[-C--:B------:R-:W-:Y:S02]  /*e980*/  IMAD R0, R3, R12.reuse, RZ ;  /* 0x0000000c03007224 */ /* 0x080fe400078e02ff */
[----:B------:R-:W-:Y:S01]  /*e990*/  IMAD.MOV.U32 R3, RZ, RZ, R22 ;  /* 0x000000ffff037224 */ /* 0x000fe200078e0016 */
[----:B------:R-:W5:Y:S01]  /*e9a0*/  LDC R6, c[0x0][0x608] ;  /* 0x00018200ff067b82 */ /* 0x000f620000000800 */
[----:B------:R-:W-:-:S04]  /*e9b0*/  IMAD.WIDE.U32 R2, R5, R12, R2 ;  /* 0x0000000c05027225 */ /* 0x000fc800078e0002 */
[----:B------:R-:W-:-:S03]  /*e9c0*/  IMAD R5, R5, R13, R0 ;  /* 0x0000000d05057224 */ /* 0x000fc600078e0200 */
[----:B------:R-:W1:Y:S01]  /*e9d0*/  LDC R18, c[0x0][0x658] ;  /* 0x00019600ff127b82 */ /* 0x000e620000000800 */
[----:B------:R-:W-:Y:S01]  /*e9e0*/  I2FP.F32.U32 R0, R16 ;  /* 0x0000001000007245 */ /* 0x000fe20000201000 */
[----:B------:R-:W-:Y:S01]  /*e9f0*/  IMAD.IADD R3, R3, 0x1, R5 ;  /* 0x0000000103037824 */ /* 0x000fe200078e0205 */
[----:B0-----:R-:W-:Y:S01]  /*ea00*/  ISETP.NE.U32.AND P0, PT, R20, RZ, PT ;  /* 0x000000ff1400720c */ /* 0x001fe20003f05070 */
[----:B------:R-:W-:Y:S02]  /*ea10*/  IMAD.MOV.U32 R5, RZ, RZ, -0x1 ;  /* 0xffffffffff057424 */ /* 0x000fe400078e00ff */
[----:B------:R-:W-:Y:S02]  /*ea20*/  FMUL R0, R0, UR6 ;  /* 0x0000000600007c20 */ /* 0x000fe40008400000 */
[----:B------:R-:W0:Y:S01]  /*ea30*/  LDC R13, c[0x0][0x148] ;  /* 0x00005200ff0d7b82 */ /* 0x000e220000000800 */
[----:B--2---:R-:W-:Y:S01]  /*ea40*/  SHF.R.U64 R10, R2, R4, R3 ;  /* 0x00000004020a7219 */ /* 0x004fe20000001203 */
[----:B------:R2:W0:Y:S01]  /*ea50*/  F2I.U32.TRUNC.NTZ R12, R0 ;  /* 0x00000000000c7305 */ /* 0x000422000020f000 */
[----:B------:R-:W-:-:S02]  /*ea60*/  ISETP.NE.AND.EX P0, PT, R21, RZ, PT, P0 ;  /* 0x000000ff1500720c */ /* 0x000fc40003f05300 */
[----:B------:R-:W-:-:S03]  /*ea70*/  SHF.R.U32.HI R3, RZ, R4, R3 ;  /* 0x00000004ff037219 */ /* 0x000fc60000011603 */
[----:B------:R-:W0:Y:S01]  /*ea80*/  LDC R14, c[0x0][0x600] ;  /* 0x00018000ff0e7b82 */ /* 0x000e220000000800 */
[-CC-:B-----5:R-:W-:Y:S02]  /*ea90*/  SHF.R.U64 R8, R10, R6.reuse, R3.reuse ;  /* 0x000000060a087219 */ /* 0x1a0fe40000001203 */
[----:B------:R-:W-:-:S05]  /*eaa0*/  SHF.R.U32.HI R3, RZ, R6, R3 ;  /* 0x00000006ff037219 */ /* 0x000fca0000011603 */
[----:B------:R-:W0:Y:S01]  /*eab0*/  LDC R19, c[0x0][0x648] ;  /* 0x00019200ff137b82 */ /* 0x000e220000000800 */
[-CC-:B-1----:R-:W-:Y:S02]  /*eac0*/  SHF.R.U64 R11, R8, R18.reuse, R3.reuse ;  /* 0x00000012080b7219 */ /* 0x182fe40000001203 */
[-C--:B------:R-:W-:Y:S02]  /*ead0*/  SHF.L.U32 R5, R5, R18.reuse, RZ ;  /* 0x0000001205057219 */ /* 0x080fe400000006ff */
[-C--:B------:R-:W-:Y:S01]  /*eae0*/  SHF.R.U32.HI R3, RZ, R18.reuse, R3 ;  /* 0x00000012ff037219 */ /* 0x080fe20000011603 */
[----:B------:R-:W-:Y:S01]  /*eaf0*/  IMAD.MOV.U32 R2, RZ, RZ, R11 ;  /* 0x000000ffff027224 */ /* 0x000fe200078e000b */
[----:B------:R-:W-:Y:S01]  /*eb00*/  SHF.L.U32 R34, R7, R18, RZ ;  /* 0x0000001207227219 */ /* 0x000fe200000006ff */
[----:B------:R-:W1:Y:S01]  /*eb10*/  LDC R22, c[0x0][0x638] ;  /* 0x00018e00ff167b82 */ /* 0x000e620000000800 */
[----:B------:R-:W-:-:S07]  /*eb20*/  LOP3.LUT R17, RZ, R5, RZ, 0x33, !PT ;  /* 0x00000005ff117212 */ /* 0x000fce00078e33ff */
[----:B------:R-:W0:Y:S01]  /*eb30*/  LDC R23, c[0x0][0x610] ;  /* 0x00018400ff177b82 */ /* 0x000e220000000800 */
[----:B--2---:R-:W-:Y:S05]  /*eb40*/  @!P0 BRA `(.L_x_299) ;  /* 0x0000000000288947 */ /* 0x004fea0003800000 */
[----:B------:R-:W2:Y:S02]  /*eb50*/  LDC R0, c[0x0][0x64c] ;  /* 0x00019300ff007b82 */ /* 0x000ea40000000800 */
[----:B--2---:R-:W-:-:S05]  /*eb60*/  IADD3 R7, P0, R11, R0, RZ ;  /* 0x000000000b077210 */ /* 0x004fca0007f1e0ff */
        /* <DEDUP_REMOVED lines=8> */
.L_x_299:
[----:B0-----:R-:W-:Y:S01]  /*ebf0*/  SHF.R.U64 R0, R2, R19, R3 ;  /* 0x0000001302007219 */ /* 0x001fe20000001203 */
[----:B------:R-:W-:Y:S01]  /*ec00*/  VIADD R3, R14, 0xffffffff ;  /* 0xffffffff0e037836 */ /* 0x000fe20000000000 */
[----:B------:R-:W-:Y:S01]  /*ec10*/  LOP3.LUT R5, R8, R17, RZ, 0xc0, !PT ;  /* 0x0000001108057212 */ /* 0x000fe200078ec0ff */
[----:B------:R-:W-:Y:S01]  /*ec20*/  IMAD.MOV R12, RZ, RZ, -R12 ;  /* 0x000000ffff0c7224 */ /* 0x000fe200078e0a0c */
[----:B------:R-:W-:Y:S01]  /*ec30*/  R2UR UR22, R24 ;  /* 0x00000000181672ca */ /* 0x000fe200000e0000 */
[----:B------:R-:W-:Y:S01]  /*ec40*/  IMAD.MOV R2, RZ, RZ, -R0 ;  /* 0x000000ffff027224 */ /* 0x000fe200078e0a00 */
[----:B------:R-:W-:Y:S01]  /*ec50*/  LOP3.LUT R3, R10, R3, RZ, 0xc0, !PT ;  /* 0x000000030a037212 */ /* 0x000fe200078ec0ff */
[----:B------:R-:W-:Y:S02]  /*ec60*/  IMAD R34, R34, R0, R5 ;  /* 0x0000000022227224 */ /* 0x000fe400078e0205 */
[----:B------:R-:W-:Y:S02]  /*ec70*/  @P2 IMAD R15, R13, R12, R16 ;  /* 0x0000000c0d0f2224 */ /* 0x000fe400078e0210 */
[----:B-1----:R-:W-:-:S02]  /*ec80*/  IMAD R0, R2, R22, R11 ;  /* 0x0000001602007224 */ /* 0x002fc400078e020b */
[----:B------:R-:W-:Y:S02]  /*ec90*/  IMAD R34, R34, R23, R15 ;  /* 0x0000001722227224 */ /* 0x000fe400078e020f */
[----:B------:R-:W-:Y:S02]  /*eca0*/  IMAD R3, R0, R14, R3 ;  /* 0x0000000e00037224 */ /* 0x000fe400078e0203 */
[----:B------:R-:W-:-:S03]  /*ecb0*/  IMAD.MOV.U32 R0, RZ, RZ, 0x1 ;  /* 0x00000001ff007424 */ /* 0x000fc600078e00ff */
[----:B------:R-:W-:Y:S02]  /*ecc0*/  SEL R2, R3, R34, !P2 ;  /* 0x0000002203027207 */ /* 0x000fe40005000000 */
[----:B------:R-:W-:-:S03]  /*ecd0*/  SEL R34, R34, R3, !P2 ;  /* 0x0000000322227207 */ /* 0x000fc60005000000 */
[----:B------:R2:W-:Y:S04]  /*ece0*/  STL [R1+0x88], R2 ;  /* 0x0000880201007387 */ /* 0x0005e80000100800 */
.L_x_297:
[----:B------:R0:W-:Y:S01]  /*ecf0*/  STL [R1+0x8c], R34 ;  /* 0x00008c2201007387 */ /* 0x0001e20000100800 */
[----:B------:R-:W-:-:S13]  /*ed00*/  LOP3.LUT P0, RZ, R0, 0xff, RZ, 0xc0, !PT ;  /* 0x000000ff00ff7812 */ /* 0x000fda000780c0ff */
[----:B0-----:R-:W-:Y:S05]  /*ed10*/  @P0 BRA `(.L_x_300) ;  /* 0xffffff2400b00947 */ /* 0x001fea000383ffff */
[----:B------:R-:W-:Y:S05]  /*ed20*/  EXIT ;  /* 0x000000000000794d */ /* 0x000fea0003800000 */
.L_x_8:
[----:B------:R-:W2:Y:S01]  /*ed30*/  LDL R22, [R1+0x84] ;  /* 0x0000840001167983 */ /* 0x000ea20000100800 */
[----:B------:R-:W-:-:S03]  /*ed40*/  ULDC.64 UR4, c[0x0][0x650] ;  /* 0x0001940000047ab9 */ /* 0x000fc60000000a00 */
[----:B0-----:R-:W3:Y:S01]  /*ed50*/  LDL R23, [R1+0x80] ;  /* 0x0000800001177983 */ /* 0x001ee20000100800 */
[----:B------:R-:W-:Y:S01]  /*ed60*/  PRMT R4, RZ, 0x7610, R4 ;  /* 0x00007610ff047816 */ /* 0x000fe20000000004 */
[----:B------:R-:W-:Y:S02]  /*ed70*/  IMAD.MOV.U32 R5, RZ, RZ, -0x1 ;  /* 0xffffffffff057424 */ /* 0x000fe400078e00ff */
[----:B------:R-:W-:Y:S02]  /*ed80*/  IMAD.MOV.U32 R7, RZ, RZ, -0x1 ;  /* 0xffffffffff077424 */ /* 0x000fe400078e00ff */
[----:B------:R-:W-:Y:S01]  /*ed90*/  IMAD.MOV.U32 R6, RZ, RZ, -0x1 ;  /* 0xffffffffff067424 */ /* 0x000fe200078e00ff */
[----:B--2---:R-:W-:-:S04]  /*eda0*/  ISETP.GE.U32.AND P0, PT, R22, UR4, PT ;  /* 0x0000000416007c0c */ /* 0x004fc8000bf06070 */
[----:B---3--:R-:W-:-:S13]  /*edb0*/  ISETP.GE.U32.AND.EX P0, PT, R23, UR5, PT, P0 ;  /* 0x0000000517007c0c */ /* 0x008fda000bf06100 */
[----:B------:R-:W-:Y:S05]  /*edc0*/  @P0 BRA `(.L_x_301) ;  /* 0x00000004002c0947 */ /* 0x000fea0003800000 */
[----:B------:R-:W0:Y:S01]  /*edd0*/  LDC.64 R14, c[0x0][0x628] ;  /* 0x00018a00ff0e7b82 */ /* 0x000e220000000a00 */
[----:B------:R-:W-:Y:S02]  /*ede0*/  IMAD.MOV.U32 R8, RZ, RZ, R22 ;  /* 0x000000ffff087224 */ /* 0x000fe400078e0016 */
[----:B------:R-:W-:-:S05]  /*edf0*/  IMAD.MOV.U32 R9, RZ, RZ, R23 ;  /* 0x000000ffff097224 */ /* 0x000fca00078e0017 */
[----:B------:R-:W1:Y:S08]  /*ee00*/  LDC R10, c[0x0][0x630] ;  /* 0x00018c00ff0a7b82 */ /* 0x000e700000000800 */
[----:B------:R-:W2:Y:S01]  /*ee10*/  LDC.64 R16, c[0x0][0x620] ;  /* 0x00018800ff107b82 */ /* 0x000ea20000000a00 */
[----:B0-----:R-:W-:-:S04]  /*ee20*/  ISETP.NE.U32.AND P0, PT, R14, RZ, PT ;  /* 0x000000ff0e00720c */ /* 0x001fc80003f05070 */
[----:B------:R-:W-:-:S13]  /*ee30*/  ISETP.NE.AND.EX P0, PT, R15, RZ, PT, P0 ;  /* 0x000000ff0f00720c */ /* 0x000fda0003f05300 */
[----:B-12---:R-:W-:Y:S05]  /*ee40*/  @!P0 BRA `(.L_x_302) ;  /* 0x0000000000288947 */ /* 0x006fea0003800000 */
[----:B------:R-:W0:Y:S02]  /*ee50*/  LDC R4, c[0x0][0x634] ;  /* 0x00018d00ff047b82 */ /* 0x000e240000000800 */
[----:B0-----:R-:W-:-:S05]  /*ee60*/  IADD3 R9, P0, R22, R4, RZ ;  /* 0x0000000416097210 */ /* 0x001fca0007f1e0ff */
        /* <DEDUP_REMOVED lines=8> */
.L_x_302:
[----:B------:R-:W0:Y:S01]  /*eef0*/  LDC.64 R20, c[0x0][0x640] ;  /* 0x00019000ff147b82 */ /* 0x000e220000000a00 */
[-CC-:B------:R-:W-:Y:S02]  /*ef00*/  SHF.R.U64 R14, R8, R10.reuse, R9.reuse ;  /* 0x0000000a080e7219 */ /* 0x180fe40000001209 */
[----:B------:R-:W-:Y:S02]  /*ef10*/  SHF.R.U32.HI R4, RZ, R10, R9 ;  /* 0x0000000aff047219 */ /* 0x000fe40000011609 */
[----:B------:R-:W-:-:S03]  /*ef20*/  IADD3 R7, P0, RZ, -R14, RZ ;  /* 0x8000000eff077210 */ /* 0x000fc60007f1e0ff */
[----:B------:R-:W1:Y:S02]  /*ef30*/  LDC R8, c[0x0][0x618] ;  /* 0x00018600ff087b82 */ /* 0x000e640000000800 */
[----:B------:R-:W-:Y:S02]  /*ef40*/  IMAD.X R5, RZ, RZ, ~R4, P0 ;  /* 0x000000ffff057224 */ /* 0x000fe400000e0e04 */
[----:B------:R-:W-:Y:S02]  /*ef50*/  IMAD.MOV.U32 R4, RZ, RZ, R22 ;  /* 0x000000ffff047224 */ /* 0x000fe400078e0016 */
[-C--:B------:R-:W-:Y:S02]  /*ef60*/  IMAD R6, R5, R16.reuse, RZ ;  /* 0x0000001005067224 */ /* 0x080fe400078e02ff */
[----:B------:R-:W2:Y:S01]  /*ef70*/  LDC R18, c[0x0][0x608] ;  /* 0x00018200ff127b82 */ /* 0x000ea20000000800 */
[----:B------:R-:W-:Y:S02]  /*ef80*/  IMAD.MOV.U32 R5, RZ, RZ, R23 ;  /* 0x000000ffff057224 */ /* 0x000fe400078e0017 */
[----:B------:R-:W-:-:S05]  /*ef90*/  IMAD.WIDE.U32 R4, R7, R16, R4 ;  /* 0x0000001007047225 */ /* 0x000fca00078e0004 */
[----:B------:R-:W3:Y:S01]  /*efa0*/  LDC R19, c[0x0][0x658] ;  /* 0x00019600ff137b82 */ /* 0x000ee20000000800 */
[----:B------:R-:W-:Y:S01]  /*efb0*/  IMAD R7, R7, R17, R6 ;  /* 0x0000001107077224 */ /* 0x000fe200078e0206 */
[----:B0-----:R-:W-:Y:S01]  /*efc0*/  ISETP.NE.U32.AND P0, PT, R20, RZ, PT ;  /* 0x000000ff1400720c */ /* 0x001fe20003f05070 */
[----:B------:R-:W-:Y:S02]  /*efd0*/  IMAD.MOV.U32 R6, RZ, RZ, -0x1 ;  /* 0xffffffffff067424 */ /* 0x000fe400078e00ff */
[----:B------:R-:W-:Y:S01]  /*efe0*/  IMAD.IADD R5, R5, 0x1, R7 ;  /* 0x0000000105057824 */ /* 0x000fe200078e0207 */
[----:B------:R-:W-:Y:S02]  /*eff0*/  ISETP.NE.AND.EX P0, PT, R21, RZ, PT, P0 ;  /* 0x000000ff1500720c */ /* 0x000fe40003f05300 */
[----:B------:R-:W0:Y:S02]  /*f000*/  LDC R17, c[0x0][0x600] ;  /* 0x00018000ff117b82 */ /* 0x000e240000000800 */
[----:B-1----:R-:W-:-:S02]  /*f010*/  SHF.R.U64 R10, R4, R8, R5 ;  /* 0x00000008040a7219 */ /* 0x002fc40000001205 */
[----:B------:R-:W-:-:S04]  /*f020*/  SHF.R.U32.HI R5, RZ, R8, R5 ;  /* 0x00000008ff057219 */ /* 0x000fc80000011605 */
[----:B------:R-:W1:Y:S01]  /*f030*/  LDC R22, c[0x0][0x648] ;  /* 0x00019200ff167b82 */ /* 0x000e620000000800 */
[-CC-:B--2---:R-:W-:Y:S02]  /*f040*/  SHF.R.U64 R15, R10, R18.reuse, R5.reuse ;  /* 0x000000120a0f7219 */ /* 0x184fe40000001205 */
[----:B------:R-:W-:Y:S01]  /*f050*/  SHF.R.U32.HI R4, RZ, R18, R5 ;  /* 0x00000012ff047219 */ /* 0x000fe20000011605 */
[----:B------:R-:W-:-:S04]  /*f060*/  IMAD.MOV.U32 R18, RZ, RZ, 0x1 ;  /* 0x00000001ff127424 */ /* 0x000fc800078e00ff */
[----:B------:R-:W2:Y:S01]  /*f070*/  LDC R23, c[0x0][0x638] ;  /* 0x00018e00ff177b82 */ /* 0x000ea20000000800 */
[-CC-:B---3--:R-:W-:Y:S02]  /*f080*/  SHF.R.U64 R16, R15, R19.reuse, R4.reuse ;  /* 0x000000130f107219 */ /* 0x188fe40000001204 */
[-C--:B------:R-:W-:Y:S02]  /*f090*/  SHF.L.U32 R6, R6, R19.reuse, RZ ;  /* 0x0000001306067219 */ /* 0x080fe400000006ff */
[----:B------:R-:W-:Y:S01]  /*f0a0*/  SHF.R.U32.HI R5, RZ, R19, R4 ;  /* 0x00000013ff057219 */ /* 0x000fe20000011604 */
[----:B------:R-:W-:Y:S01]  /*f0b0*/  IMAD.MOV.U32 R4, RZ, RZ, R16 ;  /* 0x000000ffff047224 */ /* 0x000fe200078e0010 */
[----:B------:R-:W-:Y:S01]  /*f0c0*/  LOP3.LUT R24, RZ, R6, RZ, 0x33, !PT ;  /* 0x00000006ff187212 */ /* 0x000fe200078e33ff */
[----:B------:R-:W3:Y:S01]  /*f0d0*/  LDC R25, c[0x0][0x610] ;  /* 0x00018400ff197b82 */ /* 0x000ee20000000800 */
[----:B------:R-:W-:Y:S05]  /*f0e0*/  @!P0 BRA `(.L_x_303) ;  /* 0x0000000000288947 */ /* 0x000fea0003800000 */
        /* <DEDUP_REMOVED lines=10> */
.L_x_303:
[----:B-1----:R-:W-:Y:S01]  /*f190*/  SHF.R.U64 R4, R4, R22, R5 ;  /* 0x0000001604047219 */ /* 0x002fe20000001205 */
[----:B0-----:R-:W-:Y:S01]  /*f1a0*/  VIADD R7, R17, 0xffffffff ;  /* 0xffffffff11077836 */ /* 0x001fe20000000000 */
[----:B------:R-:W-:Y:S01]  /*f1b0*/  SHF.L.U32 R18, R18, R19, RZ ;  /* 0x0000001312127219 */ /* 0x000fe200000006ff */
[----:B------:R-:W-:Y:S01]  /*f1c0*/  @P2 IMAD R0, R11, R12, R2 ;  /* 0x0000000c0b002224 */ /* 0x000fe200078e0202 */
[----:B------:R-:W-:Y:S01]  /*f1d0*/  LOP3.LUT R3, R15, R24, RZ, 0xc0, !PT ;  /* 0x000000180f037212 */ /* 0x000fe200078ec0ff */
[----:B------:R-:W-:Y:S01]  /*f1e0*/  IMAD.MOV R5, RZ, RZ, -R4 ;  /* 0x000000ffff057224 */ /* 0x000fe200078e0a04 */
[----:B------:R-:W-:Y:S01]  /*f1f0*/  LOP3.LUT R7, R10, R7, RZ, 0xc0, !PT ;  /* 0x000000070a077212 */ /* 0x000fe200078ec0ff */
[----:B------:R-:W-:Y:S02]  /*f200*/  IMAD.MOV.U32 R6, RZ, RZ, R14 ;  /* 0x000000ffff067224 */ /* 0x000fe400078e000e */
[----:B------:R-:W-:Y:S02]  /*f210*/  IMAD R3, R18, R4, R3 ;  /* 0x0000000412037224 */ /* 0x000fe400078e0203 */
[----:B--2---:R-:W-:-:S02]  /*f220*/  IMAD R2, R5, R23, R16 ;  /* 0x0000001705027224 */ /* 0x004fc400078e0210 */
[----:B---3--:R-:W-:Y:S02]  /*f230*/  IMAD R0, R3, R25, R0 ;  /* 0x0000001903007224 */ /* 0x008fe400078e0200 */
[----:B------:R-:W-:Y:S02]  /*f240*/  IMAD R5, R2, R17, R7 ;  /* 0x0000001102057224 */ /* 0x000fe400078e0207 */
[----:B------:R-:W-:-:S03]  /*f250*/  IMAD.MOV.U32 R4, RZ, RZ, 0x1 ;  /* 0x00000001ff047424 */ /* 0x000fc600078e00ff */
[----:B------:R-:W-:Y:S02]  /*f260*/  SEL R7, R5, R0, !P2 ;  /* 0x0000000005077207 */ /* 0x000fe40005000000 */
[----:B------:R-:W-:-:S07]  /*f270*/  SEL R5, R0, R5, !P2 ;  /* 0x0000000500057207 */ /* 0x000fce0005000000 */
.L_x_301:
[----:B------:R-:W-:-:S08]  /*f280*/  NOP ;  /* 0x0000000000007918 */ /* 0x000fd00000000000 */
[----:B------:R-:W0:-:S00]  /*f290*/  USETMAXREG.DEALLOC.CTAPOOL 0x28 ;  /* 0x00000028000079c8 */ /* 0x000e0000080e0500 */
[----:B------:R-:W-:-:S13]  /*f2a0*/  ISETP.NE.AND P0, PT, RZ, UR8, PT ;  /* 0x00000008ff007c0c */ /* 0x000fda000bf05270 */
[----:B------:R-:W-:Y:S05]  /*f2b0*/  @P0 EXIT ;  /* 0x000000000000094d */ /* 0x000fea0003800000 */
[----:B0-----:R-:W-:Y:S01]  /*f2c0*/  LOP3.LUT P0, RZ, R4, 0xff, RZ, 0xc0, !PT ;  /* 0x000000ff04ff7812 */ /* 0x001fe2000780c0ff */
[----:B------:R-:W-:Y:S02]  /*f2d0*/  IMAD.MOV.U32 R0, RZ, RZ, 0x1 ;  /* 0x00000001ff007424 */ /* 0x000fe400078e00ff */
[----:B------:R-:W-:-:S10]  /*f2e0*/  IMAD.MOV.U32 R8, RZ, RZ, RZ ;  /* 0x000000ffff087224 */ /* 0x000fd400078e00ff */
[----:B------:R-:W-:Y:S05]  /*f2f0*/  @!P0 BRA `(.L_x_304) ;  /* 0x0000000c00b08947 */ /* 0x000fea0003800000 */
[----:B------:R-:W0:Y:S01]  /*f300*/  S2UR UR8, SR_CgaCtaId ;  /* 0x00000000000879c3 */ /* 0x000e220000008800 */
[----:B------:R-:W-:Y:S01]  /*f310*/  ULDC UR11, c[0x0][0x658] ;  /* 0x00019600000b7ab9 */ /* 0x000fe20000000800 */
[----:B------:R-:W-:Y:S01]  /*f320*/  UMOV UR12, 0xffffffff ;  /* 0xffffffff000c7882 */ /* 0x000fe20000000000 */
[----:B------:R-:W-:Y:S01]  /*f330*/  ULDC UR4, c[0x0][0x28c] ;  /* 0x0000a30000047ab9 */ /* 0x000fe20000000800 */
[----:B------:R-:W-:Y:S01]  /*f340*/  USHF.L.U32 UR12, UR12, UR11, URZ ;  /* 0x0000000b0c0c7299 */ /* 0x000fe2000800063f */
[----:B------:R-:W-:Y:S01]  /*f350*/  BSSY B0, `(.L_x_304) ;  /* 0x00000e6000007945 */ /* 0x000fe20003800000 */
[----:B------:R-:W-:Y:S01]  /*f360*/  UIADD3 UR19, UR4, 0x3f, URZ ;  /* 0x0000003f04137890 */ /* 0x000fe2000fffe03f */
[----:B------:R-:W-:Y:S01]  /*f370*/  IMAD.MOV.U32 R9, RZ, RZ, 0x1 ;  /* 0x00000001ff097424 */ /* 0x000fe200078e00ff */
[----:B------:R-:W-:Y:S01]  /*f380*/  ULDC UR5, c[0x0][0x600] ;  /* 0x0001800000057ab9 */ /* 0x000fe20000000800 */
[----:B------:R-:W-:Y:S01]  /*f390*/  UMOV UR21, 0x1 ;  /* 0x0000000100157882 */ /* 0x000fe20000000000 */
[----:B------:R-:W-:Y:S01]  /*f3a0*/  ULOP3.LUT UR14, URZ, UR12, URZ, 0x33, !UPT ;  /* 0x0000000c3f0e7292 */ /* 0x000fe2000f8e333f */
[----:B------:R-:W-:Y:S01]  /*f3b0*/  IMAD.MOV.U32 R0, RZ, RZ, 0x1 ;  /* 0x00000001ff007424 */ /* 0x000fe200078e00ff */
[----:B------:R-:W-:Y:S01]  /*f3c0*/  ULDC UR9, c[0x0][0xc] ;  /* 0x0000030000097ab9 */ /* 0x000fe20000000800 */
[----:B------:R-:W-:Y:S01]  /*f3d0*/  UIADD3 UR4, UR5, -0x1, URZ ;  /* 0xffffffff05047890 */ /* 0x000fe2000fffe03f */
[----:B------:R-:W-:Y:S01]  /*f3e0*/  IMAD.MOV.U32 R8, RZ, RZ, RZ ;  /* 0x000000ffff087224 */ /* 0x000fe200078e00ff */
[----:B------:R-:W-:-:S02]  /*f3f0*/  USHF.R.S32.HI UR20, URZ, 0x1f, UR19 ;  /* 0x0000001f3f147899 */ /* 0x000fc40008011413 */
[----:B------:R-:W-:Y:S01]  /*f400*/  USHF.L.U32 UR5, UR21, UR11, URZ ;  /* 0x0000000b15057299 */ /* 0x000fe2000800063f */
[----:B------:R-:W-:Y:S01]  /*f410*/  ULDC UR16, c[0x0][0x10] ;  /* 0x0000040000107ab9 */ /* 0x000fe20000000800 */
[----:B------:R-:W-:Y:S01]  /*f420*/  ULEA.HI UR19, UR20, UR19, URZ, 0x6 ;  /* 0x0000001314137291 */ /* 0x000fe2000f8f303f */
[----:B------:R-:W-:Y:S01]  /*f430*/  ULDC UR18, c[0x0][0x14] ;  /* 0x0000050000127ab9 */ /* 0x000fe20000000800 */
[----:B------:R-:W-:Y:S01]  /*f440*/  UMOV UR22, 0x1111 ;  /* 0x0000111100167882 */ /* 0x000fe20000000000 */
[----:B0-----:R-:W-:Y:S02]  /*f450*/  USHF.R.U32.HI UR28, URZ, 0x2, UR8 ;  /* 0x000000023f1c7899 */ /* 0x001fe40008011608 */
[----:B------:R-:W-:Y:S02]  /*f460*/  ULOP3.LUT UR10, UR8, 0x3, URZ, 0xc0, !UPT ;  /* 0x00000003080a7892 */ /* 0x000fe4000f8ec03f */
[----:B------:R-:W-:Y:S02]  /*f470*/  USHF.L.U32 UR7, UR8, 0x6, URZ ;  /* 0x0000000608077899 */ /* 0x000fe4000800063f */
[----:B------:R-:W-:-:S02]  /*f480*/  USHF.L.U32 UR6, UR8, 0xc, URZ ;  /* 0x0000000c08067899 */ /* 0x000fc4000800063f */
[----:B------:R-:W-:Y:S02]  /*f490*/  ULOP3.LUT UR8, UR8, 0xfffffffc, URZ, 0xc0, !UPT ;  /* 0xfffffffc08087892 */ /* 0x000fe4000f8ec03f */
[----:B------:R-:W-:Y:S02]  /*f4a0*/  UISETP.GT.U32.AND UP0, UPT, UR10, 0xffff, UPT ;  /* 0x0000ffff0a00788c */ /* 0x000fe4000bf04070 */
[----:B------:R-:W-:Y:S02]  /*f4b0*/  ULOP3.LUT UR12, UR8, 0x1, URZ, 0xfc, !UPT ;  /* 0x00000001080c7892 */ /* 0x000fe4000f8efc3f */
[----:B------:R-:W-:Y:S02]  /*f4c0*/  ULOP3.LUT UR15, UR8, 0x2, URZ, 0xfc, !UPT ;  /* 0x00000002080f7892 */ /* 0x000fe4000f8efc3f */
[----:B------:R-:W-:Y:S02]  /*f4d0*/  USHF.L.U32 UR11, UR21, UR8, URZ ;  /* 0x00000008150b7299 */ /* 0x000fe4000800063f */
[----:B------:R-:W-:-:S02]  /*f4e0*/  ULOP3.LUT UR17, UR8, 0x3, URZ, 0xfc, !UPT ;  /* 0x0000000308117892 */ /* 0x000fc4000f8efc3f */
[----:B------:R-:W-:Y:S02]  /*f4f0*/  UIMAD.WIDE.U32 UR8, UR9, UR16, URZ ;  /* 0x00000010090872a5 */ /* 0x000fe4000f8e003f */
[----:B------:R-:W-:Y:S02]  /*f500*/  USHF.L.U32 UR12, UR21, UR12, URZ ;  /* 0x0000000c150c7299 */ /* 0x000fe4000800063f */
[----:B------:R-:W-:Y:S02]  /*f510*/  USHF.L.U32 UR16, UR21, UR15, URZ ;  /* 0x0000000f15107299 */ /* 0x000fe4000800063f */
[----:B------:R-:W-:Y:S02]  /*f520*/  USEL UR10, UR10, 0xffff, !UP0 ;  /* 0x0000ffff0a0a7887 */ /* 0x000fe4000c000000 */
[----:B------:R-:W-:Y:S02]  /*f530*/  USHF.L.U32 UR17, UR21, UR17, URZ ;  /* 0x0000001115117299 */ /* 0x000fe4000800063f */
[----:B------:R-:W-:-:S02]  /*f540*/  UIMAD.WIDE.U32 UR24, UR8, UR18, URZ ;  /* 0x00000012081872a5 */ /* 0x000fc4000f8e003f */
[----:B------:R-:W-:Y:S02]  /*f550*/  UIMAD UR20, UR9, UR18, URZ ;  /* 0x00000012091472a4 */ /* 0x000fe4000f8e023f */
[----:B------:R-:W-:Y:S02]  /*f560*/  USHF.R.S32.HI UR15, URZ, 0x6, UR19 ;  /* 0x000000063f0f7899 */ /* 0x000fe40008011413 */
[----:B------:R-:W-:Y:S02]  /*f570*/  ULOP3.LUT UR11, UR16, UR11, UR12, 0xfe, !UPT ;  /* 0x0000000b100b7292 */ /* 0x000fe4000f8efe0c */
[----:B------:R-:W-:Y:S02]  /*f580*/  ULOP3.LUT UR10, UR10, 0xffff, URZ, 0xc0, !UPT ;  /* 0x0000ffff0a0a7892 */ /* 0x000fe4000f8ec03f */
[----:B------:R-:W-:Y:S02]  /*f590*/  ULOP3.LUT UR27, UR13, 0x2, URZ, 0xfc, !UPT ;  /* 0x000000020d1b7892 */ /* 0x000fe4000f8efc3f */
[----:B------:R-:W-:-:S02]  /*f5a0*/  ULOP3.LUT UR7, UR7, 0xc0, URZ, 0xc0, !UPT ;  /* 0x000000c007077892 */ /* 0x000fc4000f8ec03f */
[----:B------:R-:W-:Y:S02]  /*f5b0*/  ULOP3.LUT UR6, UR6, 0x3000, URZ, 0xc0, !UPT ;  /* 0x0000300006067892 */ /* 0x000fe4000f8ec03f */
[----:B------:R-:W-:Y:S02]  /*f5c0*/  UIADD3 UR20, UR25, UR20, URZ ;  /* 0x0000001419147290 */ /* 0x000fe4000fffe03f */
[----:B------:R-:W-:Y:S02]  /*f5d0*/  ULOP3.LUT UR21, UR11, UR17, URZ, 0xfc, !UPT ;  /* 0x000000110b157292 */ /* 0x000fe4000f8efc3f */
[----:B------:R-:W-:Y:S02]  /*f5e0*/  USHF.L.U32 UR22, UR22, UR10, URZ ;  /* 0x0000000a16167299 */ /* 0x000fe4000800063f */
[----:B------:R-:W-:Y:S01]  /*f5f0*/  UIADD3 UR31, UR15, 0x1, URZ ;  /* 0x000000010f1f7890 */ /* 0x000fe2000fffe03f */
[----:B------:R-:W-:-:S11]  /*f600*/  ULDC.64 UR32, c[0x0][0x198] ;  /* 0x0000660000207ab9 */ /* 0x000fd60000000a00 */
.L_x_315:
[----:B------:R-:W-:-:S03]  /*f610*/  UMOV UR8, 0xffffffff ;  /* 0xffffffff00087882 */ /* 0x000fc60000000000 */
[----:B------:R-:W-:Y:S05]  /*f620*/  BRA.DIV UR8, `(.L_x_305) ;  /* 0x0000001208947947 */ /* 0x000fea000b800000 */
[----:B------:R-:W-:-:S13]  /*f630*/  ELECT P0, URZ, PT ;  /* 0x00000000003f782f */ /* 0x000fda0003800000 */
.L_x_331:
[----:B------:R-:W0:Y:S01]  /*f640*/  LDC R2, c[0x0][0x28c] ;  /* 0x0000a300ff027b82 */ /* 0x000e220000000800 */
[----:B------:R-:W-:Y:S01]  /*f650*/  BSSY B1, `(.L_x_306) ;  /* 0x000003d000017945 */ /* 0x000fe20003800000 */
[----:B0-----:R-:W-:-:S13]  /*f660*/  ISETP.LT.OR P0, PT, R2, 0x1, !P0 ;  /* 0x000000010200780c */ /* 0x001fda0004701670 */
[----:B------:R-:W-:Y:S05]  /*f670*/  @P0 BRA `(.L_x_307) ;  /* 0x0000000000e80947 */ /* 0x000fea0003800000 */
[----:B------:R-:W-:Y:S01]  /*f680*/  LEA R5, R5, UR28, 0x2 ;  /* 0x0000001c05057c11 */ /* 0x000fe2000f8e10ff */
[----:B------:R-:W-:Y:S01]  /*f690*/  IMAD.MOV.U32 R13, RZ, RZ, RZ ;  /* 0x000000ffff0d7224 */ /* 0x000fe200078e00ff */
[----:B------:R-:W-:Y:S01]  /*f6a0*/  LEA R7, R7, UR7, 0x8 ;  /* 0x0000000707077c11 */ /* 0x000fe2000f8e40ff */
[----:B------:R-:W-:Y:S02]  /*f6b0*/  IMAD.U32 R14, RZ, RZ, UR31 ;  /* 0x0000001fff0e7e24 */ /* 0x000fe4000f8e00ff */
[----:B------:R-:W-:Y:S02]  /*f6c0*/  IMAD.MOV.U32 R2, RZ, RZ, R0 ;  /* 0x000000ffff027224 */ /* 0x000fe400078e0000 */
[----:B------:R-:W-:Y:S02]  /*f6d0*/  IMAD.MOV.U32 R3, RZ, RZ, R8 ;  /* 0x000000ffff037224 */ /* 0x000fe400078e0008 */
[----:B------:R-:W-:-:S07]  /*f6e0*/  IMAD.SHL.U32 R10, R5, 0x20, RZ ;  /* 0x00000020050a7824 */ /* 0x000fce00078e00ff */
.L_x_310:
[----:B------:R-:W0:Y:S01]  /*f6f0*/  S2R R5, SR_CgaCtaId ;  /* 0x0000000000057919 */ /* 0x000e220000008800 */
[----:B------:R-:W-:Y:S01]  /*f700*/  MOV R4, 0x400 ;  /* 0x0000040000047802 */ /* 0x000fe20000000f00 */
[----:B------:R-:W1:Y:S03]  /*f710*/  S2R R15, SR_TID.X ;  /* 0x00000000000f7919 */ /* 0x000e660000002100 */
[----:B0-----:R-:W-:Y:S02]  /*f720*/  LEA R12, R5, R4, 0x18 ;  /* 0x00000004050c7211 */ /* 0x001fe400078ec0ff */
[----:B------:R-:W-:Y:S02]  /*f730*/  SHF.L.U32 R4, R2, 0x1f, RZ ;  /* 0x0000001f02047819 */ /* 0x000fe400000006ff */
[----:B-1----:R-:W-:Y:S01]  /*f740*/  LOP3.LUT P1, RZ, R15, 0x7f, RZ, 0xc0, !PT ;  /* 0x0000007f0fff7812 */ /* 0x002fe2000782c0ff */
[----:B------:R-:W-:-:S04]  /*f750*/  IMAD R11, R3, 0x8, R12 ;  /* 0x00000008030b7824 */ /* 0x000fc800078e020c */
[----:B------:R-:W0:Y:S08]  /*f760*/  SYNCS.PHASECHK.TRANS64.TRYWAIT P0, [R11+URZ+0x48], R4 ;  /* 0x000048040b0075a7 */ /* 0x000e30000800017f */
[----:B------:R-:W1:Y:S01]  /*f770*/  @!P1 LDC R5, c[0x0][0x500] ;  /* 0x00014000ff059b82 */ /* 0x000e620000000800 */
[----:B0-----:R-:W-:Y:S05]  /*f780*/  @!P0 BRA `(.L_x_308) ;  /* 0x00000010005c8947 */ /* 0x001fea0003800000 */
.L_x_332:
[----:B------:R-:W-:Y:S01]  /*f790*/  UPRMT UR8, UR27, 0x9910, URZ ;  /* 0x000099101b087896 */ /* 0x000fe2000800003f */
[----:B-1----:R1:W-:Y:S03]  /*f7a0*/  @!P1 SYNCS.ARRIVE.TRANS64 RZ, [R11+URZ], R5 ;  /* 0x000000050bff99a7 */ /* 0x0023e6000800003f */
[----:B------:R-:W-:-:S06]  /*f7b0*/  UISETP.NE.AND UP0, UPT, UR8, 0x2, UPT ;  /* 0x000000020800788c */ /* 0x000fcc000bf05270 */
[----:B------:R-:W-:-:S13]  /*f7c0*/  PLOP3.LUT P0, PT, PT, PT, UP0, 0x80, 0x0 ;  /* 0x000000000000781c */ /* 0x000fda0003f0f008 */
[----:B-1----:R-:W-:Y:S05]  /*f7d0*/  @P0 BRA `(.L_x_309) ;  /* 0x0000000000040947 */ /* 0x002fea0003800000 */
[----:B------:R-:W-:Y:S01]  /*f7e0*/  BPT.TRAP 0x1 ;  /* 0x000000040000795c */ /* 0x000fe20000300000 */
.L_x_309:
[C---:B0-----:R-:W-:Y:S01]  /*f7f0*/  LEA R4, R3.reuse, UR28, 0x2 ;  /* 0x0000001c03047c11 */ /* 0x041fe2000f8e10ff */
[----:B------:R-:W-:Y:S01]  /*f800*/  VIADD R14, R14, 0xffffffff ;  /* 0xffffffff0e0e7836 */ /* 0x000fe20000000000 */
[----:B------:R-:W-:Y:S01]  /*f810*/  R2UR UR11, R3 ;  /* 0x00000000030b72ca */ /* 0x000fe200000e0000 */
[----:B------:R-:W-:Y:S01]  /*f820*/  UIADD3 UR16, UP0, UR32, 0xf0, URZ ;  /* 0x000000f020107890 */ /* 0x000fe2000ff1e03f */
[----:B------:R-:W-:Y:S01]  /*f830*/  R2UR UR26, R12 ;  /* 0x000000000c1a72ca */ /* 0x000fe200000e0000 */
[----:B------:R-:W-:Y:S01]  /*f840*/  IMAD.U32 R4, R4, 0x800, R12 ;  /* 0x0000080004047824 */ /* 0x000fe200078e000c */
[----:B------:R-:W-:Y:S01]  /*f850*/  R2UR UR29, R10 ;  /* 0x000000000a1d72ca */ /* 0x000fe200000e0000 */
[----:B------:R-:W-:Y:S01]  /*f860*/  UIADD3 UR34, UP1, UR32, 0x1f0, URZ ;  /* 0x000001f020227890 */ /* 0x000fe2000ff3e03f */
[----:B------:R-:W-:Y:S01]  /*f870*/  R2UR UR9, R11 ;  /* 0x000000000b0972ca */ /* 0x000fe200000e0000 */
[----:B------:R-:W-:Y:S01]  /*f880*/  UIADD3.X UR17, URZ, UR33, URZ, UP0, !UPT ;  /* 0x000000213f117290 */ /* 0x000fe200087fe43f */
[----:B------:R-:W-:Y:S01]  /*f890*/  R2UR UR8, R4 ;  /* 0x00000000040872ca */ /* 0x000fe200000e0000 */
[----:B------:R-:W-:Y:S01]  /*f8a0*/  UPRMT UR23, URZ, 0x5410, UR22 ;  /* 0x000054103f177896 */ /* 0x000fe20008000016 */
[----:B------:R-:W-:Y:S01]  /*f8b0*/  R2UR UR10, R13 ;  /* 0x000000000d0a72ca */ /* 0x000fe200000e0000 */
[----:B------:R-:W-:Y:S01]  /*f8c0*/  VIADD R3, R3, 0x1 ;  /* 0x0000000103037836 */ /* 0x000fe20000000000 */
[----:B------:R-:W-:Y:S01]  /*f8d0*/  R2UR UR12, R6 ;  /* 0x00000000060c72ca */ /* 0x000fe200000e0000 */
[----:B------:R-:W-:Y:S01]  /*f8e0*/  ULEA UR11, UR11, UR6, 0xe ;  /* 0x000000060b0b7291 */ /* 0x000fe2000f8e703f */
[----:B------:R-:W-:Y:S01]  /*f8f0*/  R2UR UR30, R7 ;  /* 0x00000000071e72ca */ /* 0x000fe200000e0000 */
[----:B------:R-:W-:Y:S01]  /*f900*/  UPRMT UR36, URZ, 0x5410, UR21 ;  /* 0x000054103f247896 */ /* 0x000fe20008000015 */
[----:B------:R-:W-:Y:S01]  /*f910*/  ISETP.GT.AND P1, PT, R14, 0x1, PT ;  /* 0x000000010e00780c */ /* 0x000fe20003f24270 */
[----:B------:R-:W-:Y:S01]  /*f920*/  UIADD3 UR26, UR26, 0x12180, UR11 ;  /* 0x000121801a1a7890 */ /* 0x000fe2000fffe00b */
[----:B------:R-:W-:Y:S01]  /*f930*/  ISETP.NE.AND P0, PT, R3, 0x9, PT ;  /* 0x000000090300780c */ /* 0x000fe20003f05270 */
[----:B------:R-:W-:Y:S01]  /*f940*/  UIADD3.X UR35, URZ, UR33, URZ, UP1, !UPT ;  /* 0x000000213f237290 */ /* 0x000fe20008ffe43f */
[----:B------:R-:W-:Y:S01]  /*f950*/  VIADD R13, R13, 0x40 ;  /* 0x000000400d0d7836 */ /* 0x000fe20000000000 */
[----:B------:R-:W-:Y:S01]  /*f960*/  UIADD3 UR8, UR8, 0x180, URZ ;  /* 0x0000018008087890 */ /* 0x000fe2000fffe03f */
[----:B------:R-:W-:Y:S01]  /*f970*/  SEL R5, RZ, 0x1, P0 ;  /* 0x00000001ff057807 */ /* 0x000fe20000000000 */
[----:B------:R-:W-:Y:S01]  /*f980*/  UMOV UR18, 0x0 ;  /* 0x0000000000127882 */ /* 0x000fe20000000000 */
[----:B------:R-:W-:Y:S01]  /*f990*/  UMOV UR19, 0x10000000 ;  /* 0x1000000000137882 */ /* 0x000fe20000000000 */
[----:B------:R-:W-:Y:S01]  /*f9a0*/  UMOV UR11, UR29 ;  /* 0x0000001d000b7c82 */ /* 0x000fe20008000000 */
[----:B------:R-:W-:-:S02]  /*f9b0*/  LOP3.LUT R2, R2, R5, RZ, 0x3c, !PT ;  /* 0x0000000502027212 */ /* 0x000fc400078e3cff */
[----:B------:R-:W-:Y:S02]  /*f9c0*/  SEL R3, R3, RZ, P0 ;  /* 0x000000ff03037207 */ /* 0x000fe40000000000 */
[----:B------:R0:W-:Y:S02]  /*f9d0*/  UTMALDG.3D.MULTICAST [UR8], [UR16], UR23, desc[UR18] ;  /* 0x00001208100073b4 */ /* 0x0001e40008011817 */
[----:B0-----:R-:W-:Y:S01]  /*f9e0*/  UMOV UR8, UR26 ;  /* 0x0000001a00087c82 */ /* 0x001fe20008000000 */
[----:B------:R-:W-:Y:S02]  /*f9f0*/  UMOV UR11, UR30 ;  /* 0x0000001e000b7c82 */ /* 0x000fe40008000000 */
[----:B------:R0:W-:Y:S02]  /*fa00*/  UTMALDG.3D.MULTICAST [UR8], [UR34], UR36, desc[UR18] ;  /* 0x00001208220073b4 */ /* 0x0001e40008011824 */
[----:B0-----:R-:W-:Y:S05]  /*fa10*/  @P1 BRA `(.L_x_310) ;  /* 0xfffffffc00341947 */ /* 0x001fea000383ffff */
.L_x_307:
[----:B------:R-:W-:Y:S05]  /*fa20*/  BSYNC B1 ;  /* 0x0000000000017941 */ /* 0x000fea0003800000 */
.L_x_306:
[----:B------:R-:W2:Y:S01]  /*fa30*/  LDL.LU R15, [R1+0x80] ;  /* 0x00008000010f7983 */ /* 0x000ea20000300800 */
[----:B------:R-:W-:Y:S01]  /*fa40*/  LOP3.LUT P1, RZ, R9, 0xff, RZ, 0xc0, !PT ;  /* 0x000000ff09ff7812 */ /* 0x000fe2000782c0ff */
[----:B------:R-:W-:Y:S01]  /*fa50*/  VIADD R8, R8, UR15 ;  /* 0x0000000f08087c36 */ /* 0x000fe20008000000 */
[----:B------:R-:W-:Y:S01]  /*fa60*/  ULDC.64 UR8, c[0x0][0x650] ;  /* 0x0001940000087ab9 */ /* 0x000fe20000000a00 */
[----:B------:R-:W3:Y:S01]  /*fa70*/  LDL.LU R12, [R1+0x84] ;  /* 0x00008400010c7983 */ /* 0x000ee20000300800 */
[----:B------:R-:W-:Y:S01]  /*fa80*/  IMAD.U32 R5, RZ, RZ, UR15 ;  /* 0x0000000fff057e24 */ /* 0x000fe2000f8e00ff */
[----:B------:R-:W-:Y:S01]  /*fa90*/  UISETP.GE.U32.AND UP0, UPT, UR15, 0x9, UPT ;  /* 0x000000090f00788c */ /* 0x000fe2000bf06070 */
[----:B------:R-:W-:Y:S01]  /*faa0*/  ISETP.GT.U32.AND P0, PT, R8, 0x8, PT ;  /* 0x000000080800780c */ /* 0x000fe20003f04070 */
[----:B------:R-:W-:Y:S01]  /*fab0*/  BSSY B1, `(.L_x_311) ;  /* 0x000006d000017945 */ /* 0x000fe20003800000 */
[----:B------:R-:W-:Y:S01]  /*fac0*/  IMAD.MOV.U32 R7, RZ, RZ, -0x1 ;  /* 0xffffffffff077424 */ /* 0x000fe200078e00ff */
[----:B------:R-:W-:Y:S01]  /*fad0*/  PRMT R9, RZ, 0x7610, R9 ;  /* 0x00007610ff097816 */ /* 0x000fe20000000009 */
[----:B------:R-:W-:Y:S01]  /*fae0*/  IMAD.MOV.U32 R6, RZ, RZ, -0x1 ;  /* 0xffffffffff067424 */ /* 0x000fe200078e00ff */
[----:B------:R-:W-:-:S02]  /*faf0*/  ISETP.LT.U32.AND P0, PT, R5, 0x9, P0 ;  /* 0x000000090500780c */ /* 0x000fc40000701070 */
[----:B------:R-:W0:Y:S01]  /*fb00*/  @P1 S2R R3, SR_CgaCtaId ;  /* 0x0000000000031919 */ /* 0x000e220000008800 */
[----:B------:R-:W-:Y:S02]  /*fb10*/  @P1 MOV R2, 0x400 ;  /* 0x0000040000021802 */ /* 0x000fe40000000f00 */
[----:B------:R-:W-:Y:S02]  /*fb20*/  PLOP3.LUT P3, PT, PT, PT, UP0, 0x80, 0x0 ;  /* 0x000000000000781c */ /* 0x000fe40003f6f008 */
[----:B0-----:R-:W-:Y:S01]  /*fb30*/  @P1 LEA R4, R3, R2, 0x18 ;  /* 0x0000000203041211 */ /* 0x001fe200078ec0ff */
[----:B------:R-:W-:-:S03]  /*fb40*/  IMAD.WIDE.U32 R2, R8, 0x38e38e39, RZ ;  /* 0x38e38e3908027825 */ /* 0x000fc600078e00ff */
[----:B------:R0:W-:Y:S02]  /*fb50*/  @P1 SYNCS.ARRIVE.TRANS64.A1T0 RZ, [R4+URZ+0xa8], RZ ;  /* 0x0000a8ff04ff19a7 */ /* 0x0001e4000810003f */
[----:B------:R-:W-:Y:S02]  /*fb60*/  SHF.R.U32.HI R5, RZ, 0x1, R3 ;  /* 0x00000001ff057819 */ /* 0x000fe40000011603 */
[----:B------:R-:W-:Y:S02]  /*fb70*/  SEL R3, RZ, 0x1, !P0 ;  /* 0x00000001ff037807 */ /* 0x000fe40004000000 */
[----:B------:R-:W-:Y:S01]  /*fb80*/  PRMT R2, RZ, 0x7610, R2 ;  /* 0x00007610ff027816 */ /* 0x000fe20000000002 */
[----:B------:R-:W-:Y:S01]  /*fb90*/  IMAD R8, R5, -0x9, R8 ;  /* 0xfffffff705087824 */ /* 0x000fe200078e0208 */
[----:B------:R-:W-:-:S04]  /*fba0*/  LOP3.LUT R0, R0, R3, RZ, 0x3c, !PT ;  /* 0x0000000300007212 */ /* 0x000fc800078e3cff */
[----:B------:R-:W-:Y:S01]  /*fbb0*/  @P3 LOP3.LUT R0, R0, 0x1, R5, 0x78, !PT ;  /* 0x0000000100003812 */ /* 0x000fe200078e7805 */
[----:B------:R-:W-:Y:S01]  /*fbc0*/  IMAD.MOV.U32 R5, RZ, RZ, -0x1 ;  /* 0xffffffffff057424 */ /* 0x000fe200078e00ff */
[----:B---3--:R-:W-:-:S04]  /*fbd0*/  IADD3 R12, P1, R12, UR24, RZ ;  /* 0x000000180c0c7c10 */ /* 0x008fc8000ff3e0ff */
[----:B--2---:R-:W-:Y:S01]  /*fbe0*/  IADD3.X R15, R15, UR20, RZ, P1, !PT ;  /* 0x000000140f0f7c10 */ /* 0x004fe20008ffe4ff */
[----:B------:R0:W-:Y:S01]  /*fbf0*/  STL [R1+0x84], R12 ;  /* 0x0000840c01007387 */ /* 0x0001e20000100800 */
[----:B------:R-:W-:-:S03]  /*fc00*/  ISETP.GE.U32.AND P0, PT, R12, UR8, PT ;  /* 0x000000080c007c0c */ /* 0x000fc6000bf06070 */
[----:B------:R0:W-:Y:S01]  /*fc10*/  STL [R1+0x80], R15 ;  /* 0x0000800f01007387 */ /* 0x0001e20000100800 */
[----:B------:R-:W-:-:S13]  /*fc20*/  ISETP.GE.U32.AND.EX P0, PT, R15, UR9, PT, P0 ;  /* 0x000000090f007c0c */ /* 0x000fda000bf06100 */
[----:B0-----:R-:W-:Y:S05]  /*fc30*/  @P0 BRA `(.L_x_312) ;  /* 0x0000000400500947 */ /* 0x001fea0003800000 */
[----:B------:R-:W-:Y:S01]  /*fc40*/  ULDC.64 UR8, c[0x0][0x628] ;  /* 0x00018a0000087ab9 */ /* 0x000fe20000000a00 */
[----:B------:R-:W0:Y:S01]  /*fc50*/  S2R R11, SR_CTAID.X ;  /* 0x00000000000b7919 */ /* 0x000e220000002500 */
[----:B------:R-:W-:Y:S01]  /*fc60*/  ISETP.NE.U32.AND P0, PT, RZ, UR8, PT ;  /* 0x00000008ff007c0c */ /* 0x000fe2000bf05070 */
[----:B------:R-:W-:Y:S01]  /*fc70*/  ULDC UR11, c[0x0][0x630] ;  /* 0x00018c00000b7ab9 */ /* 0x000fe20000000800 */
[----:B------:R-:W-:Y:S01]  /*fc80*/  IMAD.MOV.U32 R2, RZ, RZ, R12 ;  /* 0x000000ffff027224 */ /* 0x000fe200078e000c */
[----:B------:R-:W1:Y:S01]  /*fc90*/  S2R R10, SR_CTAID.Y ;  /* 0x00000000000a7919 */ /* 0x000e620000002600 */
[----:B------:R-:W-:Y:S01]  /*fca0*/  ISETP.NE.AND.EX P0, PT, RZ, UR9, PT, P0 ;  /* 0x00000009ff007c0c */ /* 0x000fe2000bf05300 */
[----:B------:R-:W-:-:S12]  /*fcb0*/  IMAD.MOV.U32 R3, RZ, RZ, R15 ;  /* 0x000000ffff037224 */ /* 0x000fd800078e000f */
[----:B------:R-:W-:Y:S05]  /*fcc0*/  @!P0 BRA `(.L_x_313) ;  /* 0x0000000000288947 */ /* 0x000fea0003800000 */
[----:B------:R-:W-:Y:S02]  /*fcd0*/  ULDC UR10, c[0x0][0x634] ;  /* 0x00018d00000a7ab9 */ /* 0x000fe40000000800 */
[----:B------:R-:W-:-:S05]  /*fce0*/  IADD3 R7, P0, R12, UR10, RZ ;  /* 0x0000000a0c077c10 */ /* 0x000fca000ff1e0ff */
[----:B------:R-:W-:-:S04]  /*fcf0*/  IMAD.X R13, RZ, RZ, R15, P0 ;  /* 0x000000ffff0d7224 */ /* 0x000fc800000e060f */
[----:B------:R-:W-:-:S04]  /*fd00*/  IMAD.WIDE.U32 R4, R13, UR8, RZ ;  /* 0x000000080d047c25 */ /* 0x000fc8000f8e00ff */
[----:B------:R-:W-:-:S04]  /*fd10*/  IMAD.WIDE.U32 R4, P0, R7, UR9, R4 ;  /* 0x0000000907047c25 */ /* 0x000fc8000f800004 */
[----:B------:R-:W-:-:S04]  /*fd20*/  IMAD.WIDE.U32 R6, R7, UR8, RZ ;  /* 0x0000000807067c25 */ /* 0x000fc8000f8e00ff */
[----:B------:R-:W-:Y:S01]  /*fd30*/  IMAD.X R3, RZ, RZ, RZ, P0 ;  /* 0x000000ffff037224 */ /* 0x000fe200000e06ff */
[----:B------:R-:W-:Y:S01]  /*fd40*/  IADD3 RZ, P0, R7, R4, RZ ;  /* 0x0000000407ff7210 */ /* 0x000fe20007f1e0ff */
[----:B------:R-:W-:-:S04]  /*fd50*/  IMAD.MOV.U32 R2, RZ, RZ, R5 ;  /* 0x000000ffff027224 */ /* 0x000fc800078e0005 */
[----:B------:R-:W-:-:S08]  /*fd60*/  IMAD.WIDE.U32.X R2, R13, UR9, R2, P0 ;  /* 0x000000090d027c25 */ /* 0x000fd000080e0402 */
.L_x_313:
[--C-:B------:R-:W-:Y:S01]  /*fd70*/  SHF.R.U64 R6, R2, UR11, R3.reuse ;  /* 0x0000000b02067c19 */ /* 0x100fe20008001203 */
[----:B------:R-:W-:Y:S01]  /*fd80*/  ULDC.64 UR8, c[0x0][0x620] ;  /* 0x0001880000087ab9 */ /* 0x000fe20000000a00 */
[----:B------:R-:W-:Y:S01]  /*fd90*/  SHF.R.U32.HI R2, RZ, UR11, R3 ;  /* 0x0000000bff027c19 */ /* 0x000fe20008011603 */
[----:B------:R-:W-:Y:S01]  /*fda0*/  IMAD.MOV.U32 R3, RZ, RZ, R15 ;  /* 0x000000ffff037224 */ /* 0x000fe200078e000f */
[----:B------:R-:W-:Y:S01]  /*fdb0*/  IADD3 R5, P0, RZ, -R6, RZ ;  /* 0x80000006ff057210 */ /* 0x000fe20007f1e0ff */
[----:B------:R-:W2:Y:S01]  /*fdc0*/  LDC R16, c[0x0][0x144] ;  /* 0x00005100ff107b82 */ /* 0x000ea20000000800 */
[----:B0-----:R-:W-:Y:S01]  /*fdd0*/  I2FP.F32.U32 R7, R11 ;  /* 0x0000000b00077245 */ /* 0x001fe20000201000 */
[----:B------:R-:W-:Y:S01]  /*fde0*/  ULDC.64 UR16, c[0x0][0x640] ;  /* 0x0001900000107ab9 */ /* 0x000fe20000000a00 */
[----:B------:R-:W-:Y:S01]  /*fdf0*/  ULDC UR10, c[0x0][0x608] ;  /* 0x00018200000a7ab9 */ /* 0x000fe20000000800 */
[----:B------:R-:W-:Y:S01]  /*fe00*/  IMAD.X R2, RZ, RZ, ~R2, P0 ;  /* 0x000000ffff027224 */ /* 0x000fe200000e0e02 */
[----:B------:R-:W-:-:S03]  /*fe10*/  ISETP.NE.U32.AND P0, PT, RZ, UR16, PT ;  /* 0x00000010ff007c0c */ /* 0x000fc6000bf05070 */
[----:B------:R-:W-:Y:S01]  /*fe20*/  IMAD R4, R2, UR8, RZ ;  /* 0x0000000802047c24 */ /* 0x000fe2000f8e02ff */
[----:B------:R-:W0:Y:S01]  /*fe30*/  LDC R13, c[0x0][0x148] ;  /* 0x00005200ff0d7b82 */ /* 0x000e220000000800 */
[----:B------:R-:W-:Y:S01]  /*fe40*/  IMAD.MOV.U32 R2, RZ, RZ, R12 ;  /* 0x000000ffff027224 */ /* 0x000fe200078e000c */
[----:B------:R-:W-:-:S03]  /*fe50*/  ISETP.NE.AND.EX P0, PT, RZ, UR17, PT, P0 ;  /* 0x00000011ff007c0c */ /* 0x000fc6000bf05300 */
[----:B------:R-:W-:Y:S01]  /*fe60*/  IMAD.WIDE.U32 R2, R5, UR8, R2 ;  /* 0x0000000805027c25 */ /* 0x000fe2000f8e0002 */
[----:B------:R-:W-:-:S03]  /*fe70*/  ULDC UR8, c[0x0][0x150] ;  /* 0x0000540000087ab9 */ /* 0x000fc60000000800 */
[----:B------:R-:W-:Y:S02]  /*fe80*/  IMAD R5, R5, UR9, R4 ;  /* 0x0000000905057c24 */ /* 0x000fe4000f8e0204 */
[----:B------:R-:W-:Y:S01]  /*fe90*/  FMUL R4, R7, UR8 ;  /* 0x0000000807047c20 */ /* 0x000fe20008400000 */
[----:B------:R-:W-:Y:S01]  /*fea0*/  ULDC UR8, c[0x0][0x618] ;  /* 0x0001860000087ab9 */ /* 0x000fe20000000800 */
[----:B------:R-:W-:Y:S01]  /*feb0*/  ULDC UR9, c[0x0][0x154] ;  /* 0x0000550000097ab9 */ /* 0x000fe20000000800 */
[----:B------:R-:W-:-:S03]  /*fec0*/  IMAD.IADD R3, R3, 0x1, R5 ;  /* 0x0000000103037824 */ /* 0x000fc600078e0205 */
[----:B------:R-:W3:Y:S02]  /*fed0*/  F2I.U32.TRUNC.NTZ R4, R4 ;  /* 0x0000000400047305 */ /* 0x000ee4000020f000 */
[----:B------:R-:W-:Y:S02]  /*fee0*/  SHF.R.U64 R7, R2, UR8, R3 ;  /* 0x0000000802077c19 */ /* 0x000fe40008001203 */
[----:B-1----:R-:W-:-:S05]  /*fef0*/  I2FP.F32.U32 R2, R10 ;  /* 0x0000000a00027245 */ /* 0x002fca0000201000 */
[----:B------:R-:W-:Y:S01]  /*ff00*/  FMUL R5, R2, UR9 ;  /* 0x0000000902057c20 */ /* 0x000fe20008400000 */
[----:B------:R-:W-:Y:S01]  /*ff10*/  SHF.R.U32.HI R2, RZ, UR8, R3 ;  /* 0x00000008ff027c19 */ /* 0x000fe20008011603 */
[----:B------:R-:W-:Y:S02]  /*ff20*/  ULDC UR8, c[0x0][0x658] ;  /* 0x0001960000087ab9 */ /* 0x000fe40000000800 */
[----:B------:R1:W4:Y:S01]  /*ff30*/  F2I.U32.TRUNC.NTZ R15, R5 ;  /* 0x00000005000f7305 */ /* 0x000322000020f000 */
[--C-:B------:R-:W-:Y:S02]  /*ff40*/  SHF.R.U64 R14, R7, UR10, R2.reuse ;  /* 0x0000000a070e7c19 */ /* 0x100fe40008001202 */
[----:B------:R-:W-:Y:S01]  /*ff50*/  SHF.R.U32.HI R3, RZ, UR10, R2 ;  /* 0x0000000aff037c19 */ /* 0x000fe20008011602 */
[----:B---3--:R-:W-:-:S03]  /*ff60*/  IMAD.MOV R2, RZ, RZ, -R4 ;  /* 0x000000ffff027224 */ /* 0x008fc600078e0a04 */
[----:B------:R-:W-:Y:S01]  /*ff70*/  SHF.R.U64 R12, R14, UR8, R3 ;  /* 0x000000080e0c7c19 */ /* 0x000fe20008001203 */
[----:B--2---:R-:W-:Y:S01]  /*ff80*/  IMAD R17, R16, R2, R11 ;  /* 0x0000000210117224 */ /* 0x004fe200078e020b */
[----:B------:R-:W-:-:S03]  /*ff90*/  SHF.R.U32.HI R4, RZ, UR8, R3 ;  /* 0x00000008ff047c19 */ /* 0x000fc60008011603 */
[----:B------:R-:W-:Y:S02]  /*ffa0*/  IMAD.MOV.U32 R2, RZ, RZ, R12 ;  /* 0x000000ffff027224 */ /* 0x000fe400078e000c */
[----:B------:R-:W-:Y:S01]  /*ffb0*/  IMAD.MOV.U32 R3, RZ, RZ, R4 ;  /* 0x000000ffff037224 */ /* 0x000fe200078e0004 */
[----:B-1--4-:R-:W-:Y:S06]  /*ffc0*/  @!P0 BRA `(.L_x_314) ;  /* 0x0000000000288947 */ /* 0x012fec0003800000 */
[----:B------:R-:W-:Y:S02]  /*ffd0*/  ULDC UR8, c[0x0][0x64c] ;  /* 0x0001930000087ab9 */ /* 0x000fe40000000800 */
[----:B------:R-:W-:-:S05]  /*ffe0*/  IADD3 R3, P0, R12, UR8, RZ ;  /* 0x000000080c037c10 */ /* 0x000fca000ff1e0ff */
[----:B------:R-:W-:-:S04]  /*fff0*/  IMAD.X R11, RZ, RZ, R4, P0 ;  /* 0x000000ffff0b7224 */ /* 0x000fc800000e0604 */
[----:B------:R-:W-:-:S04]  /*10000*/  IMAD.WIDE.U32 R4, R11, UR16, RZ ;  /* 0x000000100b047c25 */ /* 0x000fc8000f8e00ff */
[----:B------:R-:W-:-:S04]  /*10010*/  IMAD.WIDE.U32 R4, P0, R3, UR17, R4 ;  /* 0x0000001103047c25 */ /* 0x000fc8000f800004 */
[----:B------:R-:W-:-:S04]  /*10020*/  IMAD.WIDE.U32 R2, R3, UR16, RZ ;  /* 0x0000001003027c25 */ /* 0x000fc8000f8e00ff */
[----:B------:R-:W-:Y:S01]  /*10030*/  IMAD.MOV.U32 R2, RZ, RZ, R5 ;  /* 0x000000ffff027224 */ /* 0x000fe200078e0005 */
[----:B------:R-:W-:Y:S01]  /*10040*/  IADD3 RZ, P1, R3, R4, RZ ;  /* 0x0000000403ff7210 */ /* 0x000fe20007f3e0ff */
[----:B------:R-:W-:-:S04]  /*10050*/  IMAD.X R3, RZ, RZ, RZ, P0 ;  /* 0x000000ffff037224 */ /* 0x000fc800000e06ff */
[----:B------:R-:W-:-:S08]  /*10060*/  IMAD.WIDE.U32.X R2, R11, UR17, R2, P1 ;  /* 0x000000110b027c25 */ /* 0x000fd000088e0402 */
.L_x_314:
[----:B------:R-:W-:Y:S01]  /*10070*/  ULDC UR8, c[0x0][0x648] ;  /* 0x0001920000087ab9 */ /* 0x000fe20000000800 */
[----:B------:R-:W-:Y:S01]  /*10080*/  IMAD.MOV R15, RZ, RZ, -R15 ;  /* 0x000000ffff0f7224 */ /* 0x000fe200078e0a0f */
[----:B------:R-:W-:Y:S01]  /*10090*/  SHF.R.U64 R3, R2, UR8, R3 ;  /* 0x0000000802037c19 */ /* 0x000fe20008001203 */
[----:B------:R-:W-:Y:S01]  /*100a0*/  ULDC UR8, c[0x0][0x638] ;  /* 0x00018e0000087ab9 */ /* 0x000fe20000000800 */
[----:B------:R-:W-:Y:S01]  /*100b0*/  LOP3.LUT R2, R14, UR14, RZ, 0xc0, !PT ;  /* 0x0000000e0e027c12 */ /* 0x000fe2000f8ec0ff */
[----:B0-----:R-:W-:Y:S01]  /*100c0*/  @P2 IMAD R17, R13, R15, R10 ;  /* 0x0000000f0d112224 */ /* 0x001fe200078e020a */
[----:B------:R-:W-:Y:S01]  /*100d0*/  LOP3.LUT R7, R7, UR4, RZ, 0xc0, !PT ;  /* 0x0000000407077c12 */ /* 0x000fe2000f8ec0ff */
[----:B------:R-:W-:Y:S01]  /*100e0*/  IMAD.MOV R5, RZ, RZ, -R3 ;  /* 0x000000ffff057224 */ /* 0x000fe200078e0a03 */
[----:B------:R-:W-:Y:S01]  /*100f0*/  ULDC UR9, c[0x0][0x610] ;  /* 0x0001840000097ab9 */ /* 0x000fe20000000800 */
[----:B------:R-:W-:Y:S02]  /*10100*/  IMAD R2, R3, UR5, R2 ;  /* 0x0000000503027c24 */ /* 0x000fe4000f8e0202 */
[----:B------:R-:W-:Y:S01]  /*10110*/  IMAD R12, R5, UR8, R12 ;  /* 0x00000008050c7c24 */ /* 0x000fe2000f8e020c */
[----:B------:R-:W-:Y:S01]  /*10120*/  ULDC UR8, c[0x0][0x600] ;  /* 0x0001800000087ab9 */ /* 0x000fe20000000800 */
[----:B------:R-:W-:-:S02]  /*10130*/  IMAD R5, R2, UR9, R17 ;  /* 0x0000000902057c24 */ /* 0x000fc4000f8e0211 */
[----:B------:R-:W-:Y:S02]  /*10140*/  IMAD R12, R12, UR8, R7 ;  /* 0x000000080c0c7c24 */ /* 0x000fe4000f8e0207 */
[----:B------:R-:W-:-:S03]  /*10150*/  IMAD.MOV.U32 R2, RZ, RZ, 0x1 ;  /* 0x00000001ff027424 */ /* 0x000fc600078e00ff */
[----:B------:R-:W-:Y:S02]  /*10160*/  SEL R7, R12, R5, !P2 ;  /* 0x000000050c077207 */ /* 0x000fe40005000000 */
[----:B------:R-:W-:-:S07]  /*10170*/  SEL R5, R5, R12, !P2 ;  /* 0x0000000c05057207 */ /* 0x000fce0005000000 */
.L_x_312:
[----:B------:R-:W-:Y:S05]  /*10180*/  BSYNC B1 ;  /* 0x0000000000017941 */ /* 0x000fea0003800000 */
.L_x_311:
[----:B------:R-:W-:-:S13]  /*10190*/  LOP3.LUT P0, RZ, R2, 0xff, RZ, 0xc0, !PT ;  /* 0x000000ff02ff7812 */ /* 0x000fda000780c0ff */
[----:B------:R-:W-:Y:S05]  /*101a0*/  @P0 BRA `(.L_x_315) ;  /* 0xfffffff400180947 */ /* 0x000fea000383ffff */
[----:B------:R-:W-:Y:S05]  /*101b0*/  BSYNC B0 ;  /* 0x0000000000007941 */ /* 0x000fea0003800000 */
.L_x_304:
[----:B------:R-:W-:-:S03]  /*101c0*/  UMOV UR8, 0xffffffff ;  /* 0xffffffff00087882 */ /* 0x000fc60000000000 */
[----:B------:R-:W-:Y:S05]  /*101d0*/  BRA.DIV UR8, `(.L_x_316) ;  /* 0x0000000608dc7947 */ /* 0x000fea000b800000 */
[----:B------:R-:W-:-:S13]  /*101e0*/  ELECT P0, URZ, PT ;  /* 0x00000000003f782f */ /* 0x000fda0003800000 */
.L_x_335:
[----:B------:R-:W-:Y:S04]  /*101f0*/  BSSY B0, `(.L_x_317) ;  /* 0x0000059000007945 */ /* 0x000fe80003800000 */
[----:B------:R-:W-:Y:S05]  /*10200*/  @!P0 BRA `(.L_x_318) ;  /* 0x00000004005c8947 */ /* 0x000fea0003800000 */
[----:B------:R-:W-:-:S04]  /*10210*/  ULOP3.LUT UR8, UR13, 0x2, URZ, 0xfc, !UPT ;  /* 0x000000020d087892 */ /* 0x000fc8000f8efc3f */
[----:B------:R-:W-:-:S06]  /*10220*/  UISETP.NE.AND UP0, UPT, UR8, 0x3, UPT ;  /* 0x000000030800788c */ /* 0x000fcc000bf05270 */
[----:B------:R-:W-:-:S13]  /*10230*/  PLOP3.LUT P0, PT, PT, PT, UP0, 0x80, 0x0 ;  /* 0x000000000000781c */ /* 0x000fda0003f0f008 */
[----:B------:R-:W-:Y:S05]  /*10240*/  @!P0 BRA `(.L_x_319) ;  /* 0x0000000000048947 */ /* 0x000fea0003800000 */
[----:B------:R-:W-:Y:S01]  /*10250*/  BPT.TRAP 0x1 ;  /* 0x000000040000795c */ /* 0x000fe20000300000 */
.L_x_319:
[----:B------:R-:W0:Y:S01]  /*10260*/  S2R R3, SR_CgaCtaId ;  /* 0x0000000000037919 */ /* 0x000e220000008800 */
[----:B------:R-:W-:-:S04]  /*10270*/  MOV R2, 0x400 ;  /* 0x0000040000027802 */ /* 0x000fc80000000f00 */
[----:B0-----:R-:W-:Y:S02]  /*10280*/  LEA R3, R3, R2, 0x18 ;  /* 0x0000000203037211 */ /* 0x001fe400078ec0ff */
[----:B------:R-:W-:-:S03]  /*10290*/  SHF.L.U32 R2, R0, 0x1f, RZ ;  /* 0x0000001f00027819 */ /* 0x000fc600000006ff */
[----:B------:R-:W-:-:S04]  /*102a0*/  VIADD R3, R3, 0x48 ;  /* 0x0000004803037836 */ /* 0x000fc80000000000 */
[C---:B------:R-:W-:Y:S02]  /*102b0*/  IMAD R7, R8.reuse, 0x8, R3 ;  /* 0x0000000808077824 */ /* 0x040fe400078e0203 */
[----:B------:R-:W-:Y:S02]  /*102c0*/  VIADD R8, R8, 0x1 ;  /* 0x0000000108087836 */ /* 0x000fe40000000000 */
[----:B------:R-:W0:Y:S03]  /*102d0*/  SYNCS.PHASECHK.TRANS64.TRYWAIT P0, [R7+URZ], R2 ;  /* 0x00000002070075a7 */ /* 0x000e26000800017f */
[----:B------:R-:W-:-:S04]  /*102e0*/  ISETP.NE.AND P1, PT, R8, 0x9, PT ;  /* 0x000000090800780c */ /* 0x000fc80003f25270 */
[----:B------:R-:W-:Y:S02]  /*102f0*/  SEL R5, RZ, 0x1, P1 ;  /* 0x00000001ff057807 */ /* 0x000fe40000800000 */
[----:B------:R-:W-:Y:S02]  /*10300*/  SEL R8, R8, RZ, P1 ;  /* 0x000000ff08087207 */ /* 0x000fe40000800000 */
[----:B------:R-:W-:-:S03]  /*10310*/  LOP3.LUT R5, R0, R5, RZ, 0x3c, !PT ;  /* 0x0000000500057212 */ /* 0x000fc600078e3cff */
[----:B------:R-:W-:Y:S01]  /*10320*/  IMAD R9, R8, 0x8, R3 ;  /* 0x0000000808097824 */ /* 0x000fe200078e0203 */
[----:B------:R-:W-:Y:S01]  /*10330*/  SHF.L.U32 R4, R5, 0x1f, RZ ;  /* 0x0000001f05047819 */ /* 0x000fe200000006ff */
[----:B0-----:R-:W-:Y:S06]  /*10340*/  @!P0 BRA `(.L_x_320) ;  /* 0x0000000400a08947 */ /* 0x001fec0003800000 */
.L_x_336:
[----:B------:R-:W1:Y:S01]  /*10350*/  SYNCS.PHASECHK.TRANS64.TRYWAIT P0, [R9+URZ], R4 ;  /* 0x00000004090075a7 */ /* 0x000e62000800017f */
[----:B------:R-:W-:-:S05]  /*10360*/  VIADD R0, R8, 0x1 ;  /* 0x0000000108007836 */ /* 0x000fca0000000000 */
[----:B------:R-:W-:-:S04]  /*10370*/  ISETP.NE.AND P1, PT, R0, 0x9, PT ;  /* 0x000000090000780c */ /* 0x000fc80003f25270 */
[----:B0-----:R-:W-:Y:S02]  /*10380*/  SEL R2, RZ, 0x1, P1 ;  /* 0x00000001ff027807 */ /* 0x001fe40000800000 */
[----:B------:R-:W-:Y:S02]  /*10390*/  SEL R0, R0, RZ, P1 ;  /* 0x000000ff00007207 */ /* 0x000fe40000800000 */
[----:B------:R-:W-:-:S03]  /*103a0*/  LOP3.LUT R7, R5, R2, RZ, 0x3c, !PT ;  /* 0x0000000205077212 */ /* 0x000fc600078e3cff */
[----:B------:R-:W-:Y:S01]  /*103b0*/  IMAD R6, R0, 0x8, R3 ;  /* 0x0000000800067824 */ /* 0x000fe200078e0203 */
[----:B------:R-:W-:Y:S01]  /*103c0*/  SHF.L.U32 R5, R7, 0x1f, RZ ;  /* 0x0000001f07057819 */ /* 0x000fe200000006ff */
[----:B-1----:R-:W-:Y:S06]  /*103d0*/  @!P0 BRA `(.L_x_321) ;  /* 0x0000000400908947 */ /* 0x002fec0003800000 */
.L_x_337:
[----:B------:R-:W1:Y:S01]  /*103e0*/  SYNCS.PHASECHK.TRANS64.TRYWAIT P0, [R6+URZ], R5 ;  /* 0x00000005060075a7 */ /* 0x000e62000800017f */
[----:B------:R-:W-:-:S05]  /*103f0*/  VIADD R0, R0, 0x1 ;  /* 0x0000000100007836 */ /* 0x000fca0000000000 */
[----:B------:R-:W-:-:S04]  /*10400*/  ISETP.NE.AND P1, PT, R0, 0x9, PT ;  /* 0x000000090000780c */ /* 0x000fc80003f25270 */
[----:B------:R-:W-:Y:S02]  /*10410*/  SEL R2, RZ, 0x1, P1 ;  /* 0x00000001ff027807 */ /* 0x000fe40000800000 */
[----:B------:R-:W-:Y:S02]  /*10420*/  SEL R0, R0, RZ, P1 ;  /* 0x000000ff00007207 */ /* 0x000fe40000800000 */
[----:B------:R-:W-:-:S03]  /*10430*/  LOP3.LUT R7, R7, R2, RZ, 0x3c, !PT ;  /* 0x0000000207077212 */ /* 0x000fc600078e3cff */
[----:B0-----:R-:W-:Y:S01]  /*10440*/  IMAD R9, R0, 0x8, R3 ;  /* 0x0000000800097824 */ /* 0x001fe200078e0203 */
[----:B------:R-:W-:Y:S01]  /*10450*/  SHF.L.U32 R4, R7, 0x1f, RZ ;  /* 0x0000001f07047819 */ /* 0x000fe200000006ff */
[----:B-1----:R-:W-:Y:S06]  /*10460*/  @!P0 BRA `(.L_x_322) ;  /* 0x0000000400808947 */ /* 0x002fec0003800000 */
.L_x_338:
        /* <DEDUP_REMOVED lines=9> */
.L_x_339:
        /* <DEDUP_REMOVED lines=9> */
.L_x_340:
        /* <DEDUP_REMOVED lines=9> */
.L_x_341:
        /* <DEDUP_REMOVED lines=9> */
.L_x_342:
[----:B------:R-:W1:Y:S01]  /*106b0*/  SYNCS.PHASECHK.TRANS64.TRYWAIT P0, [R9+URZ], R4 ;  /* 0x00000004090075a7 */ /* 0x000e62000800017f */
[----:B------:R-:W-:-:S05]  /*106c0*/  VIADD R0, R0, 0x1 ;  /* 0x0000000100007836 */ /* 0x000fca0000000000 */
[----:B------:R-:W-:-:S04]  /*106d0*/  ISETP.NE.AND P1, PT, R0, 0x9, PT ;  /* 0x000000090000780c */ /* 0x000fc80003f25270 */
[----:B------:R-:W-:Y:S02]  /*106e0*/  SEL R2, RZ, 0x1, P1 ;  /* 0x00000001ff027807 */ /* 0x000fe40000800000 */
[----:B------:R-:W-:Y:S02]  /*106f0*/  SEL R0, R0, RZ, P1 ;  /* 0x000000ff00007207 */ /* 0x000fe40000800000 */
[----:B------:R-:W-:Y:S01]  /*10700*/  LOP3.LUT R2, R7, R2, RZ, 0x3c, !PT ;  /* 0x0000000207027212 */ /* 0x000fe200078e3cff */
[----:B-1----:R-:W-:Y:S06]  /*10710*/  @!P0 BRA `(.L_x_327) ;  /* 0x0000000400388947 */ /* 0x002fec0003800000 */
.L_x_343:
[----:B------:R-:W-:Y:S01]  /*10720*/  IMAD R3, R0, 0x8, R3 ;  /* 0x0000000800037824 */ /* 0x000fe200078e0203 */
[----:B------:R-:W-:-:S07]  /*10730*/  SHF.L.U32 R0, R2, 0x1f, RZ ;  /* 0x0000001f02007819 */ /* 0x000fce00000006ff */
.L_x_328:
[----:B--2---:R2:W3:Y:S02]  /*10740*/  SYNCS.PHASECHK.TRANS64.TRYWAIT P0, [R3+URZ], R0 ;  /* 0x00000000030075a7 */ /* 0x0044e4000800017f */
[----:B---3--:R-:W-:Y:S05]  /*10750*/  @!P0 NANOSLEEP.SYNCS 0x989680 ;  /* 0x009896800000895d */ /* 0x008fea0003900000 */
[----:B------:R-:W3:Y:S02]  /*10760*/  @!P0 SYNCS.PHASECHK.TRANS64 P0, [R3+URZ], R0 ;  /* 0x00000000030085a7 */ /* 0x000ee4000800007f */
[----:B---3--:R-:W-:Y:S05]  /*10770*/  @!P0 BRA `(.L_x_328) ;  /* 0xfffffffc00f08947 */ /* 0x008fea000383ffff */
.L_x_318:
[----:B------:R-:W-:Y:S05]  /*10780*/  BSYNC B0 ;  /* 0x0000000000007941 */ /* 0x000fea0003800000 */
.L_x_317:
[----:B------:R-:W-:Y:S05]  /*10790*/  EXIT ;  /* 0x000000000000794d */ /* 0x000fea0003800000 */
.L_x_22:
[----:B-1----:R-:W-:-:S04]  /*107a0*/  IMAD.U32 R3, RZ, RZ, UR6 ;  /* 0x00000006ff037e24 */ /* 0x002fc8000f8e00ff */
[----:B------:R1:W2:Y:S03]  /*107b0*/  SYNCS.PHASECHK.TRANS64.TRYWAIT P0, [R3+URZ], R0 ;  /* 0x00000000030075a7 */ /* 0x0002a6000800017f */
[----:B--2---:R-:W-:Y:S05]  /*107c0*/  @!P0 NANOSLEEP.SYNCS 0x989680 ;  /* 0x009896800000895d */ /* 0x004fea0003900000 */
[----:B------:R-:W2:Y:S02]  /*107d0*/  @!P0 SYNCS.PHASECHK.TRANS64 P0, [R3+URZ], R0 ;  /* 0x00000000030085a7 */ /* 0x000ea4000800007f */
[----:B--2---:R-:W-:Y:S05]  /*107e0*/  @!P0 BRA `(.L_x_22) ;  /* 0xfffffffc00ec8947 */ /* 0x004fea000383ffff */
[----:B------:R-:W-:Y:S05]  /*107f0*/  BRA `(.L_x_21) ;  /* 0xffffff1400c87947 */ /* 0x000fea000383ffff */
.L_x_28:
[----:B-----5:R1:W-:Y:S02]  /*10800*/  STL [R1+0x90], R0 ;  /* 0x0000900001007387 */ /* 0x0203e40000100800 */
[----:B-1----:R-:W-:-:S04]  /*10810*/  IMAD.U32 R0, RZ, RZ, UR9 ;  /* 0x00000009ff007e24 */ /* 0x002fc8000f8e00ff */
[----:B------:R1:W3:Y:S03]  /*10820*/  SYNCS.PHASECHK.TRANS64.TRYWAIT P0, [R0+URZ], R229 ;  /* 0x000000e5000075a7 */ /* 0x0002e6000800017f */
[----:B---3--:R-:W-:Y:S05]  /*10830*/  @!P0 NANOSLEEP.SYNCS 0x989680 ;  /* 0x009896800000895d */ /* 0x008fea0003900000 */
[----:B------:R1:W3:Y:S02]  /*10840*/  @!P0 SYNCS.PHASECHK.TRANS64 P0, [R0+URZ], R229 ;  /* 0x000000e5000085a7 */ /* 0x0002e4000800007f */
[----:B-1----:R1:W5:Y:S02]  /*10850*/  LDL.LU R0, [R1+0x90] ;  /* 0x0000900001007983 */ /* 0x0023640000300800 */
[----:B-1-3--:R-:W-:Y:S05]  /*10860*/  @!P0 BRA `(.L_x_28) ;  /* 0xfffffffc00e48947 */ /* 0x00afea000383ffff */
[----:B------:R-:W-:Y:S05]  /*10870*/  BRA `(.L_x_27) ;  /* 0xffffff28003c7947 */ /* 0x000fea000383ffff */
.L_x_305:
[----:B------:R-:W-:Y:S01]  /*10880*/  BSSY B1, `(.L_x_329) ;  /* 0x0000006000017945 */ /* 0x000fe20003800000 */
[----:B------:R-:W-:-:S07]  /*10890*/  IMAD.MOV.U32 R2, RZ, RZ, -0x1 ;  /* 0xffffffffff027424 */ /* 0x000fce00078e00ff */
[----:B------:R-:W-:Y:S05]  /*108a0*/  WARPSYNC.COLLECTIVE R2, `(.L_x_330) ;  /* 0x00000000020c7348 */ /* 0x000fea0003c00000 */
[----:B------:R-:W-:Y:S02]  /*108b0*/  ELECT P0, UR62, PT ;  /* 0x00000000003e782f */ /* 0x000fe40003800000 */
[----:B------:R-:W-:Y:S01]  /*108c0*/  MOV R2, UR62 ;  /* 0x0000003e00027c02 */ /* 0x000fe20008000f00 */
[----:B------:R-:W-:Y:S10]  /*108d0*/  ENDCOLLECTIVE ;  /* 0x000000000000791b */ /* 0x000ff40003800000 */
.L_x_330:
[----:B------:R-:W-:Y:S05]  /*108e0*/  BSYNC B1 ;  /* 0x0000000000017941 */ /* 0x000fea0003800000 */
.L_x_329:
[----:B------:R-:W-:Y:S05]  /*108f0*/  BRA `(.L_x_331) ;  /* 0xffffffec00507947 */ /* 0x000fea000383ffff */
.L_x_308:
[----:B0-----:R0:W2:Y:S02]  /*10900*/  SYNCS.PHASECHK.TRANS64.TRYWAIT P0, [R11+URZ+0x48], R4 ;  /* 0x000048040b0075a7 */ /* 0x0010a4000800017f */
[----:B--2---:R-:W-:Y:S05]  /*10910*/  @!P0 NANOSLEEP.SYNCS 0x989680 ;  /* 0x009896800000895d */ /* 0x004fea0003900000 */
[----:B------:R-:W2:Y:S02]  /*10920*/  @!P0 SYNCS.PHASECHK.TRANS64 P0, [R11+URZ+0x48], R4 ;  /* 0x000048040b0085a7 */ /* 0x000ea4000800007f */
[----:B--2---:R-:W-:Y:S05]  /*10930*/  @!P0 BRA `(.L_x_308) ;  /* 0xfffffffc00f08947 */ /* 0x004fea000383ffff */
[----:B------:R-:W-:Y:S05]  /*10940*/  BRA `(.L_x_332) ;  /* 0xffffffec00907947 */ /* 0x000fea000383ffff */
.L_x_316:
[----:B------:R-:W-:Y:S01]  /*10950*/  BSSY B0, `(.L_x_333) ;  /* 0x0000006000007945 */ /* 0x000fe20003800000 */
[----:B------:R-:W-:-:S07]  /*10960*/  IMAD.MOV.U32 R2, RZ, RZ, -0x1 ;  /* 0xffffffffff027424 */ /* 0x000fce00078e00ff */
[----:B------:R-:W-:Y:S05]  /*10970*/  WARPSYNC.COLLECTIVE R2, `(.L_x_334) ;  /* 0x00000000020c7348 */ /* 0x000fea0003c00000 */
[----:B------:R-:W-:Y:S02]  /*10980*/  ELECT P0, UR62, PT ;  /* 0x00000000003e782f */ /* 0x000fe40003800000 */
[----:B------:R-:W-:Y:S01]  /*10990*/  MOV R2, UR62 ;  /* 0x0000003e00027c02 */ /* 0x000fe20008000f00 */
[----:B------:R-:W-:Y:S10]  /*109a0*/  ENDCOLLECTIVE ;  /* 0x000000000000791b */ /* 0x000ff40003800000 */
.L_x_334:
[----:B------:R-:W-:Y:S05]  /*109b0*/  BSYNC B0 ;  /* 0x0000000000007941 */ /* 0x000fea0003800000 */
.L_x_333:
[----:B------:R-:W-:Y:S05]  /*109c0*/  BRA `(.L_x_335) ;  /* 0xfffffff800087947 */ /* 0x000fea000383ffff */
.L_x_320:
[----:B0-----:R0:W1:Y:S02]  /*109d0*/  SYNCS.PHASECHK.TRANS64.TRYWAIT P0, [R7+URZ], R2 ;  /* 0x00000002070075a7 */ /* 0x001064000800017f */
[----:B-1----:R-:W-:Y:S05]  /*109e0*/  @!P0 NANOSLEEP.SYNCS 0x989680 ;  /* 0x009896800000895d */ /* 0x002fea0003900000 */
[----:B------:R-:W1:Y:S02]  /*109f0*/  @!P0 SYNCS.PHASECHK.TRANS64 P0, [R7+URZ], R2 ;  /* 0x00000002070085a7 */ /* 0x000e64000800007f */
[----:B-1----:R-:W-:Y:S05]  /*10a00*/  @!P0 BRA `(.L_x_320) ;  /* 0xfffffffc00f08947 */ /* 0x002fea000383ffff */
[----:B------:R-:W-:Y:S05]  /*10a10*/  BRA `(.L_x_336) ;  /* 0xfffffff8004c7947 */ /* 0x000fea000383ffff */
.L_x_321:
[----:B0-----:R0:W1:Y:S02]  /*10a20*/  SYNCS.PHASECHK.TRANS64.TRYWAIT P0, [R9+URZ], R4 ;  /* 0x00000004090075a7 */ /* 0x001064000800017f */
[----:B-1----:R-:W-:Y:S05]  /*10a30*/  @!P0 NANOSLEEP.SYNCS 0x989680 ;  /* 0x009896800000895d */ /* 0x002fea0003900000 */
[----:B------:R-:W1:Y:S02]  /*10a40*/  @!P0 SYNCS.PHASECHK.TRANS64 P0, [R9+URZ], R4 ;  /* 0x00000004090085a7 */ /* 0x000e64000800007f */
[----:B-1----:R-:W-:Y:S05]  /*10a50*/  @!P0 BRA `(.L_x_321) ;  /* 0xfffffffc00f08947 */ /* 0x002fea000383ffff */
[----:B------:R-:W-:Y:S05]  /*10a60*/  BRA `(.L_x_337) ;  /* 0xfffffff8005c7947 */ /* 0x000fea000383ffff */
.L_x_322:
[----:B0-----:R0:W1:Y:S02]  /*10a70*/  SYNCS.PHASECHK.TRANS64.TRYWAIT P0, [R6+URZ], R5 ;  /* 0x00000005060075a7 */ /* 0x001064000800017f */
[----:B-1----:R-:W-:Y:S05]  /*10a80*/  @!P0 NANOSLEEP.SYNCS 0x989680 ;  /* 0x009896800000895d */ /* 0x002fea0003900000 */
[----:B------:R-:W1:Y:S02]  /*10a90*/  @!P0 SYNCS.PHASECHK.TRANS64 P0, [R6+URZ], R5 ;  /* 0x00000005060085a7 */ /* 0x000e64000800007f */
[----:B-1----:R-:W-:Y:S05]  /*10aa0*/  @!P0 BRA `(.L_x_322) ;  /* 0xfffffffc00f08947 */ /* 0x002fea000383ffff */
[----:B------:R-:W-:Y:S05]  /*10ab0*/  BRA `(.L_x_338) ;  /* 0xfffffff8006c7947 */ /* 0x000fea000383ffff */
.L_x_323:
[----:B0-----:R0:W1:Y:S02]  /*10ac0*/  SYNCS.PHASECHK.TRANS64.TRYWAIT P0, [R9+URZ], R4 ;  /* 0x00000004090075a7 */ /* 0x001064000800017f */
[----:B-1----:R-:W-:Y:S05]  /*10ad0*/  @!P0 NANOSLEEP.SYNCS 0x989680 ;  /* 0x009896800000895d */ /* 0x002fea0003900000 */
[----:B------:R-:W1:Y:S02]  /*10ae0*/  @!P0 SYNCS.PHASECHK.TRANS64 P0, [R9+URZ], R4 ;  /* 0x00000004090085a7 */ /* 0x000e64000800007f */
[----:B-1----:R-:W-:Y:S05]  /*10af0*/  @!P0 BRA `(.L_x_323) ;  /* 0xfffffffc00f08947 */ /* 0x002fea000383ffff */
[----:B------:R-:W-:Y:S05]  /*10b00*/  BRA `(.L_x_339) ;  /* 0xfffffff8007c7947 */ /* 0x000fea000383ffff */
.L_x_324:
[----:B0-----:R0:W1:Y:S02]  /*10b10*/  SYNCS.PHASECHK.TRANS64.TRYWAIT P0, [R6+URZ], R5 ;  /* 0x00000005060075a7 */ /* 0x001064000800017f */
[----:B-1----:R-:W-:Y:S05]  /*10b20*/  @!P0 NANOSLEEP.SYNCS 0x989680 ;  /* 0x009896800000895d */ /* 0x002fea0003900000 */
[----:B------:R-:W1:Y:S02]  /*10b30*/  @!P0 SYNCS.PHASECHK.TRANS64 P0, [R6+URZ], R5 ;  /* 0x00000005060085a7 */ /* 0x000e64000800007f */
[----:B-1----:R-:W-:Y:S05]  /*10b40*/  @!P0 BRA `(.L_x_324) ;  /* 0xfffffffc00f08947 */ /* 0x002fea000383ffff */
[----:B------:R-:W-:Y:S05]  /*10b50*/  BRA `(.L_x_340) ;  /* 0xfffffff8008c7947 */ /* 0x000fea000383ffff */
.L_x_325:
[----:B0-----:R0:W1:Y:S02]  /*10b60*/  SYNCS.PHASECHK.TRANS64.TRYWAIT P0, [R9+URZ], R4 ;  /* 0x00000004090075a7 */ /* 0x001064000800017f */
[----:B-1----:R-:W-:Y:S05]  /*10b70*/  @!P0 NANOSLEEP.SYNCS 0x989680 ;  /* 0x009896800000895d */ /* 0x002fea0003900000 */
[----:B------:R-:W1:Y:S02]  /*10b80*/  @!P0 SYNCS.PHASECHK.TRANS64 P0, [R9+URZ], R4 ;  /* 0x00000004090085a7 */ /* 0x000e64000800007f */
[----:B-1----:R-:W-:Y:S05]  /*10b90*/  @!P0 BRA `(.L_x_325) ;  /* 0xfffffffc00f08947 */ /* 0x002fea000383ffff */
[----:B------:R-:W-:Y:S05]  /*10ba0*/  BRA `(.L_x_341) ;  /* 0xfffffff8009c7947 */ /* 0x000fea000383ffff */
.L_x_326:
[----:B0-----:R0:W1:Y:S02]  /*10bb0*/  SYNCS.PHASECHK.TRANS64.TRYWAIT P0, [R6+URZ], R5 ;  /* 0x00000005060075a7 */ /* 0x001064000800017f */
[----:B-1----:R-:W-:Y:S05]  /*10bc0*/  @!P0 NANOSLEEP.SYNCS 0x989680 ;  /* 0x009896800000895d */ /* 0x002fea0003900000 */
[----:B------:R-:W1:Y:S02]  /*10bd0*/  @!P0 SYNCS.PHASECHK.TRANS64 P0, [R6+URZ], R5 ;  /* 0x00000005060085a7 */ /* 0x000e64000800007f */
[----:B-1----:R-:W-:Y:S05]  /*10be0*/  @!P0 BRA `(.L_x_326) ;  /* 0xfffffffc00f08947 */ /* 0x002fea000383ffff */
[----:B------:R-:W-:Y:S05]  /*10bf0*/  BRA `(.L_x_342) ;  /* 0xfffffff800ac7947 */ /* 0x000fea000383ffff */
.L_x_327:
[----:B-1----:R1:W2:Y:S02]  /*10c00*/  SYNCS.PHASECHK.TRANS64.TRYWAIT P0, [R9+URZ], R4 ;  /* 0x00000004090075a7 */ /* 0x0022a4000800017f */
[----:B--2---:R-:W-:Y:S05]  /*10c10*/  @!P0 NANOSLEEP.SYNCS 0x989680 ;  /* 0x009896800000895d */ /* 0x004fea0003900000 */
[----:B------:R-:W2:Y:S02]  /*10c20*/  @!P0 SYNCS.PHASECHK.TRANS64 P0, [R9+URZ], R4 ;  /* 0x00000004090085a7 */ /* 0x000ea4000800007f */
[----:B--2---:R-:W-:Y:S05]  /*10c30*/  @!P0 BRA `(.L_x_327) ;  /* 0xfffffffc00f08947 */ /* 0x004fea000383ffff */
[----:B------:R-:W-:Y:S05]  /*10c40*/  BRA `(.L_x_343) ;  /* 0xfffffff800b47947 */ /* 0x000fea000383ffff */
.L_x_344:
[----:B------:R-:W-:-:S00]  /*10c50*/  BRA `(.L_x_344) ;  /* 0xfffffffc00fc7947 */ /* 0x000fc0000383ffff */
[----:B------:R-:W-:-:S00]  /*10c60*/  NOP ;  /* 0x0000000000007918 */ /* 0x000fc00000000000 */
        /* <DEDUP_REMOVED lines=9> */
.L_x_345:


//--------------------- .nv.shared._ZN7cutlass13device_kernelINS_4gemm6kernel13GemmUniversalIN4cute5tupleIJiiiiEEENS1_10collective13CollectiveMmaINS1_37MainloopSm90TmaGmmaWarpSpecializedFP8ILi9ENS5_IJNS4_1CILi4EEESB_NSA_ILi1EEEEEENS1_35KernelTmaWarpSpecializedCooperativeEEENS5_IJNSA_ILi128EEENSA_ILi256EEENSA_ILi64EEEEEENS_12float_e4m3_tENS5_IJlSC_lEEESK_SL_NS4_8TiledMMAINS4_8MMA_AtomIJNS4_4SM904GMMA31MMA_64x256x32_F32E4M3E4M3_SS_TNILNSP_7ScaleInE1ELSR_1EEEEEENS4_6LayoutINS5_IJNSA_ILi2EEESC_SC_EEENS5_IJSC_NSA_ILi0EEESX_EEEEENS5_IJNS4_10UnderscoreES10_S10_EEEEENS4_23SM90_TMA_LOAD_MULTICASTENS4_14ComposedLayoutINS4_7SwizzleILi2ELi4ELi3EEENS4_18smem_ptr_flag_bitsILi8EEENSU_INS5_IJNSA_ILi8EEESI_EEENS5_IJSI_SC_EEEEEEEvNS4_8identityES13_S1D_vS1E_EENS_8epilogue10collective6detail29Sm90TmaWarpSpecializedAdapterINS1H_15DefaultEpilogueISK_SL_SL_NS1G_6thread17LinearCombinationISK_Li1EffLNS1L_9ScaleType4KindE0ELNS_15FloatRoundStyleE2ESK_EENS1_15EpilogueDefaultEEEEEvvEEEEvNT_6ParamsE --------------------------
	.section	.nv.shared._ZN7cutlass13device_kernelINS_4gemm6kernel13GemmUniversalIN4cute5tupleIJiiiiEEENS1_10collective13CollectiveMmaINS1_37MainloopSm90TmaGmmaWarpSpecializedFP8ILi9ENS5_IJNS4_1CILi4EEESB_NSA_ILi1EEEEEENS1_35KernelTmaWarpSpecializedCooperativeEEENS5_IJNSA_ILi128EEENSA_ILi256EEENSA_ILi64EEEEEENS_12float_e4m3_tENS5_IJlSC_lEEESK_SL_NS4_8TiledMMAINS4_8MMA_AtomIJNS4_4SM904GMMA31MMA_64x256x32_F32E4M3E4M3_SS_TNILNSP_7ScaleInE1ELSR_1EEEEEENS4_6LayoutINS5_IJNSA_ILi2EEESC_SC_EEENS5_IJSC_NSA_ILi0EEESX_EEEEENS5_IJNS4_10UnderscoreES10_S10_EEEEENS4_23SM90_TMA_LOAD_MULTICASTENS4_14ComposedLayoutINS4_7SwizzleILi2ELi4ELi3EEENS4_18smem_ptr_flag_bitsILi8EEENSU_INS5_IJNSA_ILi8EEESI_EEENS5_IJSI_SC_EEEEEEEvNS4_8identityES13_S1D_vS1E_EENS_8epilogue10collective6detail29Sm90TmaWarpSpecializedAdapterINS1H_15DefaultEpilogueISK_SL_SL_NS1G_6thread17LinearCombinationISK_Li1EffLNS1L_9ScaleType4KindE0ELNS_15FloatRoundStyleE2ESK_EENS1_15EpilogueDefaultEEEEEvvEEEEvNT_6ParamsE,"aw",@nobits
	.sectionflags	@""
	.align	16
	.zero		1024


//--------------------- .nv.shared.reserved.0     --------------------------
	.section	.nv.shared.reserved.0,"aw",@nobits
	.weak		__nv_reservedSMEM_offset_0_alias
	.size		__nv_reservedSMEM_offset_0_alias, 0, 0
	.other		__nv_reservedSMEM_offset_0_alias,@"STO_CUDA_RESERVED_SHARED STV_DEFAULT"
__nv_reservedSMEM_offset_0_alias:
	.zero		0


//--------------------- .nv.global                --------------------------
	.section	.nv.global,"aw",@nobits
.nv.global:
	.type		_ZN40_INTERNAL_439e0b2f_4_k_cu_bfb0e9e8_202654cute1_E,@object
	.size		_ZN40_INTERNAL_439e0b2f_4_k_cu_bfb0e9e8_202654cute1_E,(_ZN40_INTERNAL_439e0b2f_4_k_cu_bfb0e9e8_202654cuda3std3__45__cpo6cbeginE - _ZN40_INTERNAL_439e0b2f_4_k_cu_bfb0e9e8_202654cute1_E)
_ZN40_INTERNAL_439e0b2f_4_k_cu_bfb0e9e8_202654cute1_E:
	.zero		1
	.type		_ZN40_INTERNAL_439e0b2f_4_k_cu_bfb0e9e8_202654cuda3std3__45__cpo6cbeginE,@object
	.size		_ZN40_INTERNAL_439e0b2f_4_k_cu_bfb0e9e8_202654cuda3std3__45__cpo6cbeginE,(_ZN40_INTERNAL_439e0b2f_4_k_cu_bfb0e9e8_202654cuda3std3__48in_placeE - _ZN40_INTERNAL_439e0b2f_4_k_cu_bfb0e9e8_202654cuda3std3__45__cpo6cbeginE)
_ZN40_INTERNAL_439e0b2f_4_k_cu_bfb0e9e8_202654cuda3std3__45__cpo6cbeginE:
	.zero		1
	.type		_ZN40_INTERNAL_439e0b2f_4_k_cu_bfb0e9e8_202654cuda3std3__48in_placeE,@object
	.size		_ZN40_INTERNAL_439e0b2f_4_k_cu_bfb0e9e8_202654cuda3std3__48in_placeE,(_ZN40_INTERNAL_439e0b2f_4_k_cu_bfb0e9e8_202654cuda3std6ranges3__45__cpo9iter_moveE - _ZN40_INTERNAL_439e0b2f_4_k_cu_bfb0e9e8_202654cuda3std3__48in_placeE)
_ZN40_INTERNAL_439e0b2f_4_k_cu_bfb0e9e8_202654cuda3std3__48in_placeE:
	.zero		1
	.type		_ZN40_INTERNAL_439e0b2f_4_k_cu_bfb0e9e8_202654cuda3std6ranges3__45__cpo9iter_moveE,@object
	.size		_ZN40_INTERNAL_439e0b2f_4_k_cu_bfb0e9e8_202654cuda3std6ranges3__45__cpo9iter_moveE,(_ZN40_INTERNAL_439e0b2f_4_k_cu_bfb0e9e8_202654cuda3std3__45__cpo5beginE - _ZN40_INTERNAL_439e0b2f_4_k_cu_bfb0e9e8_202654cuda3std6ranges3__45__cpo9iter_moveE)
_ZN40_INTERNAL_439e0b2f_4_k_cu_bfb0e9e8_202654cuda3std6ranges3__45__cpo9iter_moveE:
	.zero		1
	.type		_ZN40_INTERNAL_439e0b2f_4_k_cu_bfb0e9e8_202654cuda3std3__45__cpo5beginE,@object
	.size		_ZN40_INTERNAL_439e0b2f_4_k_cu_bfb0e9e8_202654cuda3std3__45__cpo5beginE,(_ZN40_INTERNAL_439e0b2f_4_k_cu_bfb0e9e8_202654cuda3std3__442_GLOBAL__N__439e0b2f_4_k_cu_bfb0e9e8_202656ignoreE - _ZN40_INTERNAL_439e0b2f_4_k_cu_bfb0e9e8_202654cuda3std3__45__cpo5beginE)
_ZN40_INTERNAL_439e0b2f_4_k_cu_bfb0e9e8_202654cuda3std3__45__cpo5beginE:
	.zero		1
	.type		_ZN40_INTERNAL_439e0b2f_4_k_cu_bfb0e9e8_202654cuda3std3__442_GLOBAL__N__439e0b2f_4_k_cu_bfb0e9e8_202656ignoreE,@object
	.size		_ZN40_INTERNAL_439e0b2f_4_k_cu_bfb0e9e8_202654cuda3std3__442_GLOBAL__N__439e0b2f_4_k_cu_bfb0e9e8_202656ignoreE,(_ZN40_INTERNAL_439e0b2f_4_k_cu_bfb0e9e8_202654cute7productE - _ZN40_INTERNAL_439e0b2f_4_k_cu_bfb0e9e8_202654cuda3std3__442_GLOBAL__N__439e0b2f_4_k_cu_bfb0e9e8_202656ignoreE)
_ZN40_INTERNAL_439e0b2f_4_k_cu_bfb0e9e8_202654cuda3std3__442_GLOBAL__N__439e0b2f_4_k_cu_bfb0e9e8_202656ignoreE:
	.zero		1
	.type		_ZN40_INTERNAL_439e0b2f_4_k_cu_bfb0e9e8_202654cute7productE,@object
	.size		_ZN40_INTERNAL_439e0b2f_4_k_cu_bfb0e9e8_202654cute7productE,(_ZN40_INTERNAL_439e0b2f_4_k_cu_bfb0e9e8_202654cuda3std3__45__cpo3endE - _ZN40_INTERNAL_439e0b2f_4_k_cu_bfb0e9e8_202654cute7productE)
_ZN40_INTERNAL_439e0b2f_4_k_cu_bfb0e9e8_202654cute7productE:
	.zero		1
	.type		_ZN40_INTERNAL_439e0b2f_4_k_cu_bfb0e9e8_202654cuda3std3__45__cpo3endE,@object
	.size		_ZN40_INTERNAL_439e0b2f_4_k_cu_bfb0e9e8_202654cuda3std3__45__cpo3endE,(_ZN40_INTERNAL_439e0b2f_4_k_cu_bfb0e9e8_202654cuda3std3__419piecewise_constructE - _ZN40_INTERNAL_439e0b2f_4_k_cu_bfb0e9e8_202654cuda3std3__45__cpo3endE)
_ZN40_INTERNAL_439e0b2f_4_k_cu_bfb0e9e8_202654cuda3std3__45__cpo3endE:
	.zero		1
	.type		_ZN40_INTERNAL_439e0b2f_4_k_cu_bfb0e9e8_202654cuda3std3__419piecewise_constructE,@object
	.size		_ZN40_INTERNAL_439e0b2f_4_k_cu_bfb0e9e8_202654cuda3std3__419piecewise_constructE,(_ZN40_INTERNAL_439e0b2f_4_k_cu_bfb0e9e8_202654cuda3std3__45__cpo4cendE - _ZN40_INTERNAL_439e0b2f_4_k_cu_bfb0e9e8_202654cuda3std3__419piecewise_constructE)
_ZN40_INTERNAL_439e0b2f_4_k_cu_bfb0e9e8_202654cuda3std3__419piecewise_constructE:
	.zero		1
	.type		_ZN40_INTERNAL_439e0b2f_4_k_cu_bfb0e9e8_202654cuda3std3__45__cpo4cendE,@object
	.size		_ZN40_INTERNAL_439e0b2f_4_k_cu_bfb0e9e8_202654cuda3std3__45__cpo4cendE,(_ZN40_INTERNAL_439e0b2f_4_k_cu_bfb0e9e8_202654cuda3std6ranges3__45__cpo4swapE - _ZN40_INTERNAL_439e0b2f_4_k_cu_bfb0e9e8_202654cuda3std3__45__cpo4cendE)
_ZN40_INTERNAL_439e0b2f_4_k_cu_bfb0e9e8_202654cuda3std3__45__cpo4cendE:
	.zero		1
	.type		_ZN40_INTERNAL_439e0b2f_4_k_cu_bfb0e9e8_202654cuda3std6ranges3__45__cpo4swapE,@object
	.size		_ZN40_INTERNAL_439e0b2f_4_k_cu_bfb0e9e8_202654cuda3std6ranges3__45__cpo4swapE,(.L_7 - _ZN40_INTERNAL_439e0b2f_4_k_cu_bfb0e9e8_202654cuda3std6ranges3__45__cpo4swapE)
_ZN40_INTERNAL_439e0b2f_4_k_cu_bfb0e9e8_202654cuda3std6ranges3__45__cpo4swapE:
	.zero		1
.L_7:


//--------------------- .nv.constant0._ZN7cutlass13device_kernelINS_4gemm6kernel13GemmUniversalIN4cute5tupleIJiiiiEEENS1_10collective13CollectiveMmaINS1_37MainloopSm90TmaGmmaWarpSpecializedFP8ILi9ENS5_IJNS4_1CILi4EEESB_NSA_ILi1EEEEEENS1_35KernelTmaWarpSpecializedCooperativeEEENS5_IJNSA_ILi128EEENSA_ILi256EEENSA_ILi64EEEEEENS_12float_e4m3_tENS5_IJlSC_lEEESK_SL_NS4_8TiledMMAINS4_8MMA_AtomIJNS4_4SM904GMMA31MMA_64x256x32_F32E4M3E4M3_SS_TNILNSP_7ScaleInE1ELSR_1EEEEEENS4_6LayoutINS5_IJNSA_ILi2EEESC_SC_EEENS5_IJSC_NSA_ILi0EEESX_EEEEENS5_IJNS4_10UnderscoreES10_S10_EEEEENS4_23SM90_TMA_LOAD_MULTICASTENS4_14ComposedLayoutINS4_7SwizzleILi2ELi4ELi3EEENS4_18smem_ptr_flag_bitsILi8EEENSU_INS5_IJNSA_ILi8EEESI_EEENS5_IJSI_SC_EEEEEEEvNS4_8identityES13_S1D_vS1E_EENS_8epilogue10collective6detail29Sm90TmaWarpSpecializedAdapterINS1H_15DefaultEpilogueISK_SL_SL_NS1G_6thread17LinearCombinationISK_Li1EffLNS1L_9ScaleType4KindE0ELNS_15FloatRoundStyleE2ESK_EENS1_15EpilogueDefaultEEEEEvvEEEEvNT_6ParamsE --------------------------
	.section	.nv.constant0._ZN7cutlass13device_kernelINS_4gemm6kernel13GemmUniversalIN4cute5tupleIJiiiiEEENS1_10collective13CollectiveMmaINS1_37MainloopSm90TmaGmmaWarpSpecializedFP8ILi9ENS5_IJNS4_1CILi4EEESB_NSA_ILi1EEEEEENS1_35KernelTmaWarpSpecializedCooperativeEEENS5_IJNSA_ILi128EEENSA_ILi256EEENSA_ILi64EEEEEENS_12float_e4m3_tENS5_IJlSC_lEEESK_SL_NS4_8TiledMMAINS4_8MMA_AtomIJNS4_4SM904GMMA31MMA_64x256x32_F32E4M3E4M3_SS_TNILNSP_7ScaleInE1ELSR_1EEEEEENS4_6LayoutINS5_IJNSA_ILi2EEESC_SC_EEENS5_IJSC_NSA_ILi0EEESX_EEEEENS5_IJNS4_10UnderscoreES10_S10_EEEEENS4_23SM90_TMA_LOAD_MULTICASTENS4_14ComposedLayoutINS4_7SwizzleILi2ELi4ELi3EEENS4_18smem_ptr_flag_bitsILi8EEENSU_INS5_IJNSA_ILi8EEESI_EEENS5_IJSI_SC_EEEEEEEvNS4_8identityES13_S1D_vS1E_EENS_8epilogue10collective6detail29Sm90TmaWarpSpecializedAdapterINS1H_15DefaultEpilogueISK_SL_SL_NS1G_6thread17LinearCombinationISK_Li1EffLNS1L_9ScaleType4KindE0ELNS_15FloatRoundStyleE2ESK_EENS1_15EpilogueDefaultEEEEEvvEEEEvNT_6ParamsE,"a",@progbits
	.sectionflags	@""
	.align	4
.nv.constant0._ZN7cutlass13device_kernelINS_4gemm6kernel13GemmUniversalIN4cute5tupleIJiiiiEEENS1_10collective13CollectiveMmaINS1_37MainloopSm90TmaGmmaWarpSpecializedFP8ILi9ENS5_IJNS4_1CILi4EEESB_NSA_ILi1EEEEEENS1_35KernelTmaWarpSpecializedCooperativeEEENS5_IJNSA_ILi128EEENSA_ILi256EEENSA_ILi64EEEEEENS_12float_e4m3_tENS5_IJlSC_lEEESK_SL_NS4_8TiledMMAINS4_8MMA_AtomIJNS4_4SM904GMMA31MMA_64x256x32_F32E4M3E4M3_SS_TNILNSP_7ScaleInE1ELSR_1EEEEEENS4_6LayoutINS5_IJNSA_ILi2EEESC_SC_EEENS5_IJSC_NSA_ILi0EEESX_EEEEENS5_IJNS4_10UnderscoreES10_S10_EEEEENS4_23SM90_TMA_LOAD_MULTICASTENS4_14ComposedLayoutINS4_7SwizzleILi2ELi4ELi3EEENS4_18smem_ptr_flag_bitsILi8EEENSU_INS5_IJNSA_ILi8EEESI_EEENS5_IJSI_SC_EEEEEEEvNS4_8identityES13_S1D_vS1E_EENS_8epilogue10collective6detail29Sm90TmaWarpSpecializedAdapterINS1H_15DefaultEpilogueISK_SL_SL_NS1G_6thread17LinearCombinationISK_Li1EffLNS1L_9ScaleType4KindE0ELNS_15FloatRoundStyleE2ESK_EENS1_15EpilogueDefaultEEEEEvvEEEEvNT_6ParamsE:
	.zero		1664


//--------------------- SYMBOLS --------------------------

	.type		.nv.reservedSmem.offset0,@object
	.size		.nv.reservedSmem.offset0,0x4
